	.target	sm_90a

	.elftype	@"ET_EXEC"


//--------------------- .note.nv.tkinfo           --------------------------
	.section	.note.nv.tkinfo,"",@"SHT_NOTE"
	.sectionflags	@"SHF_NOTE_NV_TKINFO"
	.tkinfo
        /*0018*/ 	.word	0x00000002
        /*0030*/ 	.string	""
        /*0030*/ 	.string	"ptxas"
        /*0030*/ 	.string	"Cuda compilation tools, release 13.0, V13.0.88"
        /*0030*/ 	.string	"Build cuda_13.0.r13.0/compiler.36424714_0"
        /*0030*/ 	.string	"-arch sm_90a -m 64 "



//--------------------- .note.nv.cuinfo           --------------------------
	.section	.note.nv.cuinfo,"",@"SHT_NOTE"
	.sectionflags	@"SHF_NOTE_NV_CUINFO"
        /*0018*/ 	.short	0x0002
        /*001a*/ 	.short	0x005a
        /*001c*/ 	.short	0x0082
	.zero		2


//--------------------- .nv.info                  --------------------------
	.section	.nv.info,"",@"SHT_CUDA_INFO"
	.align	4


	//----- nvinfo : EIATTR_REGCOUNT
	.align		4
        /*0000*/ 	.byte	0x04, 0x2f
        /*0002*/ 	.short	(.L_15 - .L_14)
	.align		4
.L_14:
        /*0004*/ 	.word	index@(_ZN7cutlass13device_kernelINS_4gemm6kernel13GemmUniversalIN4cute5tupleIJiiiiEEENS1_10collective13CollectiveMmaINS1_34MainloopSm90TmaGmmaWarpSpecializedILi4ENS5_IJNS4_1CILi2EEESB_NSA_ILi1EEEEEENS1_32KernelTmaWarpSpecializedPingpongEEENS5_IJNSA_ILi64EEENSA_ILi256EEENSA_ILi128EEEEEENS_10bfloat16_tENS5_IJlSC_lEEESK_SL_NS4_8TiledMMAINS4_8MMA_AtomIJNS4_4SM904GMMA28MMA_64x256x16_F32BF16BF16_SSILNSP_5MajorE0ELSR_0ELNSP_7ScaleInE1ELSS_1EEEEEENS4_6LayoutINS5_IJSC_SC_SC_EEENS5_IJNSA_ILi0EEESX_SX_EEEEENS5_IJNS4_10UnderscoreES10_S10_EEEEENS4_23SM90_TMA_LOAD_MULTICASTENS4_14ComposedLayoutINS4_7SwizzleILi3ELi4ELi3EEENS4_18smem_ptr_flag_bitsILi16EEENSV_INS5_IJNSA_ILi8EEESG_EEENS5_IJSG_SC_EEEEEEEvNS4_8identityES13_S1D_vS1E_EENS_8epilogue10collective6detail29Sm90TmaWarpSpecializedAdapterINS1H_15DefaultEpilogueISK_SL_SL_NS1G_6thread17LinearCombinationISK_Li1EffLNS1L_9ScaleType4KindE0ELNS_15FloatRoundStyleE2ESK_EENS1_15EpilogueDefaultEEEEEvvEEEEvNT_6ParamsE)
        /*0008*/ 	.word	0x000000a8


	//----- nvinfo : EIATTR_FRAME_SIZE
	.align		4
.L_15:
        /*000c*/ 	.byte	0x04, 0x11
        /*000e*/ 	.short	(.L_17 - .L_16)
	.align		4
.L_16:
        /*0010*/ 	.word	index@(_ZN7cutlass13device_kernelINS_4gemm6kernel13GemmUniversalIN4cute5tupleIJiiiiEEENS1_10collective13CollectiveMmaINS1_34MainloopSm90TmaGmmaWarpSpecializedILi4ENS5_IJNS4_1CILi2EEESB_NSA_ILi1EEEEEENS1_32KernelTmaWarpSpecializedPingpongEEENS5_IJNSA_ILi64EEENSA_ILi256EEENSA_ILi128EEEEEENS_10bfloat16_tENS5_IJlSC_lEEESK_SL_NS4_8TiledMMAINS4_8MMA_AtomIJNS4_4SM904GMMA28MMA_64x256x16_F32BF16BF16_SSILNSP_5MajorE0ELSR_0ELNSP_7ScaleInE1ELSS_1EEEEEENS4_6LayoutINS5_IJSC_SC_SC_EEENS5_IJNSA_ILi0EEESX_SX_EEEEENS5_IJNS4_10UnderscoreES10_S10_EEEEENS4_23SM90_TMA_LOAD_MULTICASTENS4_14ComposedLayoutINS4_7SwizzleILi3ELi4ELi3EEENS4_18smem_ptr_flag_bitsILi16EEENSV_INS5_IJNSA_ILi8EEESG_EEENS5_IJSG_SC_EEEEEEEvNS4_8identityES13_S1D_vS1E_EENS_8epilogue10collective6detail29Sm90TmaWarpSpecializedAdapterINS1H_15DefaultEpilogueISK_SL_SL_NS1G_6thread17LinearCombinationISK_Li1EffLNS1L_9ScaleType4KindE0ELNS_15FloatRoundStyleE2ESK_EENS1_15EpilogueDefaultEEEEEvvEEEEvNT_6ParamsE)
        /*0014*/ 	.word	0x00000000


	//----- nvinfo : EIATTR_MIN_STACK_SIZE
	.align		4
.L_17:
        /*0018*/ 	.byte	0x04, 0x12
        /*001a*/ 	.short	(.L_19 - .L_18)
	.align		4
.L_18:
        /*001c*/ 	.word	index@(_ZN7cutlass13device_kernelINS_4gemm6kernel13GemmUniversalIN4cute5tupleIJiiiiEEENS1_10collective13CollectiveMmaINS1_34MainloopSm90TmaGmmaWarpSpecializedILi4ENS5_IJNS4_1CILi2EEESB_NSA_ILi1EEEEEENS1_32KernelTmaWarpSpecializedPingpongEEENS5_IJNSA_ILi64EEENSA_ILi256EEENSA_ILi128EEEEEENS_10bfloat16_tENS5_IJlSC_lEEESK_SL_NS4_8TiledMMAINS4_8MMA_AtomIJNS4_4SM904GMMA28MMA_64x256x16_F32BF16BF16_SSILNSP_5MajorE0ELSR_0ELNSP_7ScaleInE1ELSS_1EEEEEENS4_6LayoutINS5_IJSC_SC_SC_EEENS5_IJNSA_ILi0EEESX_SX_EEEEENS5_IJNS4_10UnderscoreES10_S10_EEEEENS4_23SM90_TMA_LOAD_MULTICASTENS4_14ComposedLayoutINS4_7SwizzleILi3ELi4ELi3EEENS4_18smem_ptr_flag_bitsILi16EEENSV_INS5_IJNSA_ILi8EEESG_EEENS5_IJSG_SC_EEEEEEEvNS4_8identityES13_S1D_vS1E_EENS_8epilogue10collective6detail29Sm90TmaWarpSpecializedAdapterINS1H_15DefaultEpilogueISK_SL_SL_NS1G_6thread17LinearCombinationISK_Li1EffLNS1L_9ScaleType4KindE0ELNS_15FloatRoundStyleE2ESK_EENS1_15EpilogueDefaultEEEEEvvEEEEvNT_6ParamsE)
        /*0020*/ 	.word	0x00000000
.L_19:


//--------------------- .nv.compat                --------------------------
	.section	.nv.compat,"",@"SHT_CUDA_COMPAT_INFO"
	.align	4
        /*0000*/ 	.byte	0x02, 0x09, 0x01, 0x00, 0x02, 0x02, 0x04, 0x00, 0x02, 0x05, 0x05, 0x00, 0x03, 0x07, 0x01, 0x01
        /*0010*/ 	.byte	0x02, 0x03, 0x01, 0x00, 0x02, 0x06, 0x01, 0x00, 0x04, 0x0b, 0x08, 0x00, 0x00, 0x00, 0x00, 0x00
        /*0020*/ 	.byte	0x00, 0x00, 0x00, 0x00


//--------------------- .nv.info._ZN7cutlass13device_kernelINS_4gemm6kernel13GemmUniversalIN4cute5tupleIJiiiiEEENS1_10collective13CollectiveMmaINS1_34MainloopSm90TmaGmmaWarpSpecializedILi4ENS5_IJNS4_1CILi2EEESB_NSA_ILi1EEEEEENS1_32KernelTmaWarpSpecializedPingpongEEENS5_IJNSA_ILi64EEENSA_ILi256EEENSA_ILi128EEEEEENS_10bfloat16_tENS5_IJlSC_lEEESK_SL_NS4_8TiledMMAINS4_8MMA_AtomIJNS4_4SM904GMMA28MMA_64x256x16_F32BF16BF16_SSILNSP_5MajorE0ELSR_0ELNSP_7ScaleInE1ELSS_1EEEEEENS4_6LayoutINS5_IJSC_SC_SC_EEENS5_IJNSA_ILi0EEESX_SX_EEEEENS5_IJNS4_10UnderscoreES10_S10_EEEEENS4_23SM90_TMA_LOAD_MULTICASTENS4_14ComposedLayoutINS4_7SwizzleILi3ELi4ELi3EEENS4_18smem_ptr_flag_bitsILi16EEENSV_INS5_IJNSA_ILi8EEESG_EEENS5_IJSG_SC_EEEEEEEvNS4_8identityES13_S1D_vS1E_EENS_8epilogue10collective6detail29Sm90TmaWarpSpecializedAdapterINS1H_15DefaultEpilogueISK_SL_SL_NS1G_6thread17LinearCombinationISK_Li1EffLNS1L_9ScaleType4KindE0ELNS_15FloatRoundStyleE2ESK_EENS1_15EpilogueDefaultEEEEEvvEEEEvNT_6ParamsE --------------------------
	.section	.nv.info._ZN7cutlass13device_kernelINS_4gemm6kernel13GemmUniversalIN4cute5tupleIJiiiiEEENS1_10collective13CollectiveMmaINS1_34MainloopSm90TmaGmmaWarpSpecializedILi4ENS5_IJNS4_1CILi2EEESB_NSA_ILi1EEEEEENS1_32KernelTmaWarpSpecializedPingpongEEENS5_IJNSA_ILi64EEENSA_ILi256EEENSA_ILi128EEEEEENS_10bfloat16_tENS5_IJlSC_lEEESK_SL_NS4_8TiledMMAINS4_8MMA_AtomIJNS4_4SM904GMMA28MMA_64x256x16_F32BF16BF16_SSILNSP_5MajorE0ELSR_0ELNSP_7ScaleInE1ELSS_1EEEEEENS4_6LayoutINS5_IJSC_SC_SC_EEENS5_IJNSA_ILi0EEESX_SX_EEEEENS5_IJNS4_10UnderscoreES10_S10_EEEEENS4_23SM90_TMA_LOAD_MULTICASTENS4_14ComposedLayoutINS4_7SwizzleILi3ELi4ELi3EEENS4_18smem_ptr_flag_bitsILi16EEENSV_INS5_IJNSA_ILi8EEESG_EEENS5_IJSG_SC_EEEEEEEvNS4_8identityES13_S1D_vS1E_EENS_8epilogue10collective6detail29Sm90TmaWarpSpecializedAdapterINS1H_15DefaultEpilogueISK_SL_SL_NS1G_6thread17LinearCombinationISK_Li1EffLNS1L_9ScaleType4KindE0ELNS_15FloatRoundStyleE2ESK_EENS1_15EpilogueDefaultEEEEEvvEEEEvNT_6ParamsE,"",@"SHT_CUDA_INFO"
	.sectionflags	@""
	.align	4


	//----- nvinfo : EIATTR_CUDA_API_VERSION
	.align		4
        /*0000*/ 	.byte	0x04, 0x37
        /*0002*/ 	.short	(.L_21 - .L_20)
.L_20:
        /*0004*/ 	.word	0x00000082


	//----- nvinfo : EIATTR_KPARAM_INFO
	.align		4
.L_21:
        /*0008*/ 	.byte	0x04, 0x17
        /*000a*/ 	.short	(.L_23 - .L_22)
.L_22:
        /*000c*/ 	.word	0x00000000
        /*0010*/ 	.short	0x0000
        /*0012*/ 	.short	0x0070
        /*0014*/ 	.byte	0x00, 0xf0, 0x01, 0x10


	//----- nvinfo : EIATTR_SPARSE_MMA_MASK
	.align		4
.L_23:
        /*0018*/ 	.byte	0x03, 0x50
        /*001a*/ 	.short	0x0000


	//----- nvinfo : EIATTR_MAXREG_COUNT
	.align		4
        /*001c*/ 	.byte	0x03, 0x1b
        /*001e*/ 	.short	0x00a8


	//----- nvinfo : EIATTR_NUM_BARRIERS
	.align		4
        /*0020*/ 	.byte	0x02, 0x4c
        /*0022*/ 	.byte	0x01
	.zero		1


	//----- nvinfo : EIATTR_EXTERNS
	.align		4
        /*0024*/ 	.byte	0x04, 0x0f
        /*0026*/ 	.short	(.L_25 - .L_24)


	//   ....[0]....
	.align		4
.L_24:
        /*0028*/ 	.word	index@(__assertfail)


	//----- nvinfo : EIATTR_MERCURY_ISA_VERSION
	.align		4
.L_25:
        /*002c*/ 	.byte	0x03, 0x5f
        /*002e*/ 	.short	0x0101


	//----- nvinfo : EIATTR_INT_WARP_WIDE_INSTR_OFFSETS
	.align		4
        /*0030*/ 	.byte	0x04, 0x31
        /*0032*/ 	.short	(.L_27 - .L_26)


	//   ....[0]....
.L_26:
        /*0034*/ 	.word	0x000005a0


	//   ....[1]....
        /*0038*/ 	.word	0x00000600


	//   ....[2]....
        /*003c*/ 	.word	0x00000690


	//   ....[3]....
        /*0040*/ 	.word	0x000006a0


	//   ....[4]....
        /*0044*/ 	.word	0x000006b0


	//   ....[5]....
        /*0048*/ 	.word	0x000006d0


	//   ....[6]....
        /*004c*/ 	.word	0x000007f0


	//   ....[7]....
        /*0050*/ 	.word	0x00000800


	//   ....[8]....
        /*0054*/ 	.word	0x000025b0


	//----- nvinfo : EIATTR_COOP_GROUP_MASK_REGIDS
	.align		4
.L_27:
        /*0058*/ 	.byte	0x04, 0x29
        /*005a*/ 	.short	(.L_29 - .L_28)


	//   ....[0]....
.L_28:
        /*005c*/ 	.word	0xffffffff


	//   ....[1]....
        /*0060*/ 	.word	0xffffffff


	//   ....[2]....
        /*0064*/ 	.word	0xffffffff


	//   ....[3]....
        /*0068*/ 	.word	0xffffffff


	//   ....[4]....
        /*006c*/ 	.word	0xffffffff


	//   ....[5]....
        /*0070*/ 	.word	0xffffffff


	//   ....[6]....
        /*0074*/ 	.word	0xffffffff


	//----- nvinfo : EIATTR_COOP_GROUP_INSTR_OFFSETS
	.align		4
.L_29:
        /*0078*/ 	.byte	0x04, 0x28
        /*007a*/ 	.short	(.L_31 - .L_30)


	//   ....[0]....
.L_30:
        /*007c*/ 	.word	0x00000060


	//   ....[1]....
        /*0080*/ 	.word	0x00000080


	//   ....[2]....
        /*0084*/ 	.word	0x00000180


	//   ....[3]....
        /*0088*/ 	.word	0x000003b0


	//   ....[4]....
        /*008c*/ 	.word	0x000003f0


	//   ....[5]....
        /*0090*/ 	.word	0x00000720


	//   ....[6]....
        /*0094*/ 	.word	0x00000980


	//----- nvinfo : EIATTR_REG_RECONFIG
	.align		4
.L_31:
        /*0098*/ 	.byte	0x01, 0x54
	.zero		2


	//----- nvinfo : EIATTR_SYSCALL_OFFSETS
	.align		4
        /*009c*/ 	.byte	0x04, 0x46
        /*009e*/ 	.short	(.L_33 - .L_32)


	//   ....[0]....
.L_32:
        /*00a0*/ 	.word	0x000018e0


	//----- nvinfo : EIATTR_MBARRIER_INSTR_OFFSETS
	.align		4
.L_33:
        /*00a4*/ 	.byte	0x04, 0x39
        /*00a6*/ 	.short	(.L_35 - .L_34)


	//   ....[0]....
.L_34:
        /*00a8*/ 	.word	0x00000300
        /*00ac*/ 	.word	0x000000ff
        /*00b0*/ 	.word	0x00000000
        /*00b4*/ 	.short	0x0100
        /*00b6*/ 	.byte	0x07
	.zero		1


	//   ....[1]....
        /*00b8*/ 	.word	0x00000310
        /*00bc*/ 	.word	0x000000ff
        /*00c0*/ 	.word	0x00000020
        /*00c4*/ 	.short	0x0100
        /*00c6*/ 	.byte	0x07
	.zero		1


	//   ....[2]....
        /*00c8*/ 	.word	0x00000320
        /*00cc*/ 	.word	0x000000ff
        /*00d0*/ 	.word	0x00000008
        /*00d4*/ 	.short	0x0100
        /*00d6*/ 	.byte	0x07
	.zero		1


	//   ....[3]....
        /*00d8*/ 	.word	0x00000330
        /*00dc*/ 	.word	0x000000ff
        /*00e0*/ 	.word	0x00000028
        /*00e4*/ 	.short	0x0100
        /*00e6*/ 	.byte	0x07
	.zero		1


	//   ....[4]....
        /*00e8*/ 	.word	0x00000340
        /*00ec*/ 	.word	0x000000ff
        /*00f0*/ 	.word	0x00000010
        /*00f4*/ 	.short	0x0100
        /*00f6*/ 	.byte	0x07
	.zero		1


	//   ....[5]....
        /*00f8*/ 	.word	0x00000350
        /*00fc*/ 	.word	0x000000ff
        /*0100*/ 	.word	0x00000030
        /*0104*/ 	.short	0x0100
        /*0106*/ 	.byte	0x07
	.zero		1


	//   ....[6]....
        /*0108*/ 	.word	0x00000360
        /*010c*/ 	.word	0x000000ff
        /*0110*/ 	.word	0x00000018
        /*0114*/ 	.short	0x0100
        /*0116*/ 	.byte	0x07
	.zero		1


	//   ....[7]....
        /*0118*/ 	.word	0x00000370
        /*011c*/ 	.word	0x000000ff
        /*0120*/ 	.word	0x00000038
        /*0124*/ 	.short	0x0100
        /*0126*/ 	.byte	0x07
	.zero		1


	//   ....[8]....
        /*0128*/ 	.word	0x00000840
        /*012c*/ 	.word	0x000000ff
        /*0130*/ 	.word	0x00000070
        /*0134*/ 	.short	0x0100
        /*0136*/ 	.byte	0x0c
	.zero		1


	//   ....[9]....
        /*0138*/ 	.word	0x000008a0
        /*013c*/ 	.word	0x000000ff
        /*0140*/ 	.word	0x00000078
        /*0144*/ 	.short	0x0100
        /*0146*/ 	.byte	0x0c
	.zero		1


	//   ....[10]....
        /*0148*/ 	.word	0x000008d0
        /*014c*/ 	.word	0x000000ff
        /*0150*/ 	.word	0x00000050
        /*0154*/ 	.short	0x0100
        /*0156*/ 	.byte	0x0d
	.zero		1


	//   ....[11]....
        /*0158*/ 	.word	0x00000910
        /*015c*/ 	.word	0x000000ff
        /*0160*/ 	.word	0x00000058
        /*0164*/ 	.short	0x0100
        /*0166*/ 	.byte	0x0d
	.zero		1


	//   ....[12]....
        /*0168*/ 	.word	0x00000920
        /*016c*/ 	.word	0x000000ff
        /*0170*/ 	.word	0x00000060
        /*0174*/ 	.short	0x0100
        /*0176*/ 	.byte	0x0d
	.zero		1


	//   ....[13]....
        /*0178*/ 	.word	0x00000930
        /*017c*/ 	.word	0x000000ff
        /*0180*/ 	.word	0x00000068
        /*0184*/ 	.short	0x0100
        /*0186*/ 	.byte	0x0d
	.zero		1


	//   ....[14]....
        /*0188*/ 	.word	0x000017c0
        /*018c*/ 	.word	0x0000009d
        /*0190*/ 	.word	0x00000000
        /*0194*/ 	.short	0x010a
        /*0196*/ 	.byte	0x2e
	.zero		1


	//   ....[15]....
        /*0198*/ 	.word	0x00001970
        /*019c*/ 	.word	0x00000003
        /*01a0*/ 	.word	0x00000000
        /*01a4*/ 	.short	0x010a
        /*01a6*/ 	.byte	0x3f
	.zero		1


	//   ....[16]....
        /*01a8*/ 	.word	0x000019d0
        /*01ac*/ 	.word	0x00000003
        /*01b0*/ 	.word	0x00000000
        /*01b4*/ 	.short	0x010a
        /*01b6*/ 	.byte	0x3f
	.zero		1


	//   ....[17]....
        /*01b8*/ 	.word	0x00001f60
        /*01bc*/ 	.word	0x000000ff
        /*01c0*/ 	.word	0x00000000
        /*01c4*/ 	.short	0x010a
        /*01c6*/ 	.byte	0x04
	.zero		1


	//   ....[18]....
        /*01c8*/ 	.word	0x00001fa0
        /*01cc*/ 	.word	0x000000ff
        /*01d0*/ 	.word	0x00000000
        /*01d4*/ 	.short	0x010a
        /*01d6*/ 	.byte	0x04
	.zero		1


	//   ....[19]....
        /*01d8*/ 	.word	0x00002440
        /*01dc*/ 	.word	0x00000004
        /*01e0*/ 	.word	0x00000000
        /*01e4*/ 	.short	0x0101
        /*01e6*/ 	.byte	0x3f
	.zero		1


	//   ....[20]....
        /*01e8*/ 	.word	0x00002540
        /*01ec*/ 	.word	0x0000009e
        /*01f0*/ 	.word	0x00000000
        /*01f4*/ 	.short	0x0101
        /*01f6*/ 	.byte	0x2f
	.zero		1


	//   ....[21]....
        /*01f8*/ 	.word	0x00002630
        /*01fc*/ 	.word	0x00000000
        /*0200*/ 	.word	0x00000000
        /*0204*/ 	.short	0x0101
        /*0206*/ 	.byte	0x3f
	.zero		1


	//   ....[22]....
        /*0208*/ 	.word	0x000026f0
        /*020c*/ 	.word	0x0000009d
        /*0210*/ 	.word	0x00000010
        /*0214*/ 	.short	0x010a
        /*0216*/ 	.byte	0x2e
	.zero		1


	//   ....[23]....
        /*0218*/ 	.word	0x0000a4a0
        /*021c*/ 	.word	0x000000a0
        /*0220*/ 	.word	0x00000000
        /*0224*/ 	.short	0x0101
        /*0226*/ 	.byte	0x2f
	.zero		1


	//   ....[24]....
        /*0228*/ 	.word	0x0000afa0
        /*022c*/ 	.word	0x00000007
        /*0230*/ 	.word	0x00000020
        /*0234*/ 	.short	0x010a
        /*0236*/ 	.byte	0x3f
	.zero		1


	//   ....[25]....
        /*0238*/ 	.word	0x0000b440
        /*023c*/ 	.word	0x00000002
        /*0240*/ 	.word	0x00000078
        /*0244*/ 	.short	0x0101
        /*0246*/ 	.byte	0x3f
	.zero		1


	//   ....[26]....
        /*0248*/ 	.word	0x0000bbc0
        /*024c*/ 	.word	0x00000005
        /*0250*/ 	.word	0x00000000
        /*0254*/ 	.short	0x010a
        /*0256*/ 	.byte	0x3f
	.zero		1


	//   ....[27]....
        /*0258*/ 	.word	0x0000bc40
        /*025c*/ 	.word	0x00000007
        /*0260*/ 	.word	0x00000000
        /*0264*/ 	.short	0x010a
        /*0266*/ 	.byte	0x3f
	.zero		1


	//   ....[28]....
        /*0268*/ 	.word	0x0000bcd0
        /*026c*/ 	.word	0x00000006
        /*0270*/ 	.word	0x00000000
        /*0274*/ 	.short	0x010a
        /*0276*/ 	.byte	0x3f
	.zero		1


	//   ....[29]....
        /*0278*/ 	.word	0x0000bd60
        /*027c*/ 	.word	0x00000003
        /*0280*/ 	.word	0x00000000
        /*0284*/ 	.short	0x010a
        /*0286*/ 	.byte	0x3f
	.zero		1


	//   ....[30]....
        /*0288*/ 	.word	0x0000bdc0
        /*028c*/ 	.word	0x0000009f
        /*0290*/ 	.word	0x00000000
        /*0294*/ 	.short	0x010a
        /*0296*/ 	.byte	0x3f
	.zero		1


	//   ....[31]....
        /*0298*/ 	.word	0x0000be10
        /*029c*/ 	.word	0x00000003
        /*02a0*/ 	.word	0x00000000
        /*02a4*/ 	.short	0x010a
        /*02a6*/ 	.byte	0x3f
	.zero		1


	//   ....[32]....
        /*02a8*/ 	.word	0x0000be70
        /*02ac*/ 	.word	0x00000005
        /*02b0*/ 	.word	0x00000000
        /*02b4*/ 	.short	0x010a
        /*02b6*/ 	.byte	0x3f
	.zero		1


	//   ....[33]....
        /*02b8*/ 	.word	0x0000bec0
        /*02bc*/ 	.word	0x0000009f
        /*02c0*/ 	.word	0x00000010
        /*02c4*/ 	.short	0x010a
        /*02c6*/ 	.byte	0x3f
	.zero		1


	//   ....[34]....
        /*02c8*/ 	.word	0x0000bf90
        /*02cc*/ 	.word	0x00000007
        /*02d0*/ 	.word	0x00000020
        /*02d4*/ 	.short	0x010a
        /*02d6*/ 	.byte	0x3f
	.zero		1


	//   ....[35]....
        /*02d8*/ 	.word	0x0000c060
        /*02dc*/ 	.word	0x00000005
        /*02e0*/ 	.word	0x00000000
        /*02e4*/ 	.short	0x010a
        /*02e6*/ 	.byte	0x3f
	.zero		1


	//   ....[36]....
        /*02e8*/ 	.word	0x0000c0b0
        /*02ec*/ 	.word	0x00000007
        /*02f0*/ 	.word	0x00000000
        /*02f4*/ 	.short	0x010a
        /*02f6*/ 	.byte	0x3f
	.zero		1


	//   ....[37]....
        /*02f8*/ 	.word	0x0000c100
        /*02fc*/ 	.word	0x00000006
        /*0300*/ 	.word	0x00000000
        /*0304*/ 	.short	0x010a
        /*0306*/ 	.byte	0x3f
	.zero		1


	//----- nvinfo : EIATTR_NUM_MBARRIERS
	.align		4
.L_35:
        /*0308*/ 	.byte	0x03, 0x38
        /*030a*/ 	.short	0x000e


	//----- nvinfo : EIATTR_EXIT_INSTR_OFFSETS
	.align		4
        /*030c*/ 	.byte	0x04, 0x1c
        /*030e*/ 	.short	(.L_37 - .L_36)


	//   ....[0]....
.L_36:
        /*0310*/ 	.word	0x00001490


	//   ....[1]....
        /*0314*/ 	.word	0x000014f0


	//   ....[2]....
        /*0318*/ 	.word	0x0000abb0


	//   ....[3]....
        /*031c*/ 	.word	0x0000abe0


	//   ....[4]....
        /*0320*/ 	.word	0x0000bdb0


	//----- nvinfo : EIATTR_MAX_THREADS
	.align		4
.L_37:
        /*0324*/ 	.byte	0x04, 0x05
        /*0326*/ 	.short	(.L_39 - .L_38)
.L_38:
        /*0328*/ 	.word	0x00000180
        /*032c*/ 	.word	0x00000001
        /*0330*/ 	.word	0x00000001


	//----- nvinfo : EIATTR_CRS_STACK_SIZE
	.align		4
.L_39:
        /*0334*/ 	.byte	0x04, 0x1e
        /*0336*/ 	.short	(.L_41 - .L_40)
.L_40:
        /*0338*/ 	.word	0x00000000


	//----- nvinfo : EIATTR_CBANK_PARAM_SIZE
	.align		4
.L_41:
        /*033c*/ 	.byte	0x03, 0x19
        /*033e*/ 	.short	0x0470


	//----- nvinfo : EIATTR_PARAM_CBANK
	.align		4
        /*0340*/ 	.byte	0x04, 0x0a
        /*0342*/ 	.short	(.L_43 - .L_42)
	.align		4
.L_42:
        /*0344*/ 	.word	index@(.nv.constant0._ZN7cutlass13device_kernelINS_4gemm6kernel13GemmUniversalIN4cute5tupleIJiiiiEEENS1_10collective13CollectiveMmaINS1_34MainloopSm90TmaGmmaWarpSpecializedILi4ENS5_IJNS4_1CILi2EEESB_NSA_ILi1EEEEEENS1_32KernelTmaWarpSpecializedPingpongEEENS5_IJNSA_ILi64EEENSA_ILi256EEENSA_ILi128EEEEEENS_10bfloat16_tENS5_IJlSC_lEEESK_SL_NS4_8TiledMMAINS4_8MMA_AtomIJNS4_4SM904GMMA28MMA_64x256x16_F32BF16BF16_SSILNSP_5MajorE0ELSR_0ELNSP_7ScaleInE1ELSS_1EEEEEENS4_6LayoutINS5_IJSC_SC_SC_EEENS5_IJNSA_ILi0EEESX_SX_EEEEENS5_IJNS4_10UnderscoreES10_S10_EEEEENS4_23SM90_TMA_LOAD_MULTICASTENS4_14ComposedLayoutINS4_7SwizzleILi3ELi4ELi3EEENS4_18smem_ptr_flag_bitsILi16EEENSV_INS5_IJNSA_ILi8EEESG_EEENS5_IJSG_SC_EEEEEEEvNS4_8identityES13_S1D_vS1E_EENS_8epilogue10collective6detail29Sm90TmaWarpSpecializedAdapterINS1H_15DefaultEpilogueISK_SL_SL_NS1G_6thread17LinearCombinationISK_Li1EffLNS1L_9ScaleType4KindE0ELNS_15FloatRoundStyleE2ESK_EENS1_15EpilogueDefaultEEEEEvvEEEEvNT_6ParamsE)
        /*0348*/ 	.short	0x0210
        /*034a*/ 	.short	0x0470


	//----- nvinfo : EIATTR_SW_WAR
	.align		4
.L_43:
        /*034c*/ 	.byte	0x04, 0x36
        /*034e*/ 	.short	(.L_45 - .L_44)
.L_44:
        /*0350*/ 	.word	0x00000008
.L_45:


//--------------------- .nv.callgraph             --------------------------
	.section	.nv.callgraph,"",@"SHT_CUDA_CALLGRAPH"
	.align	4
	.sectionentsize	8
	.align		4
        /*0000*/ 	.word	0x00000000
	.align		4
        /*0004*/ 	.word	0xffffffff
	.align		4
        /*0008*/ 	.word	index@(_ZN7cutlass13device_kernelINS_4gemm6kernel13GemmUniversalIN4cute5tupleIJiiiiEEENS1_10collective13CollectiveMmaINS1_34MainloopSm90TmaGmmaWarpSpecializedILi4ENS5_IJNS4_1CILi2EEESB_NSA_ILi1EEEEEENS1_32KernelTmaWarpSpecializedPingpongEEENS5_IJNSA_ILi64EEENSA_ILi256EEENSA_ILi128EEEEEENS_10bfloat16_tENS5_IJlSC_lEEESK_SL_NS4_8TiledMMAINS4_8MMA_AtomIJNS4_4SM904GMMA28MMA_64x256x16_F32BF16BF16_SSILNSP_5MajorE0ELSR_0ELNSP_7ScaleInE1ELSS_1EEEEEENS4_6LayoutINS5_IJSC_SC_SC_EEENS5_IJNSA_ILi0EEESX_SX_EEEEENS5_IJNS4_10UnderscoreES10_S10_EEEEENS4_23SM90_TMA_LOAD_MULTICASTENS4_14ComposedLayoutINS4_7SwizzleILi3ELi4ELi3EEENS4_18smem_ptr_flag_bitsILi16EEENSV_INS5_IJNSA_ILi8EEESG_EEENS5_IJSG_SC_EEEEEEEvNS4_8identityES13_S1D_vS1E_EENS_8epilogue10collective6detail29Sm90TmaWarpSpecializedAdapterINS1H_15DefaultEpilogueISK_SL_SL_NS1G_6thread17LinearCombinationISK_Li1EffLNS1L_9ScaleType4KindE0ELNS_15FloatRoundStyleE2ESK_EENS1_15EpilogueDefaultEEEEEvvEEEEvNT_6ParamsE)
	.align		4
        /*000c*/ 	.word	index@(__assertfail)
	.align		4
        /*0010*/ 	.word	0x00000000
	.align		4
        /*0014*/ 	.word	0xfffffffe
	.align		4
        /*0018*/ 	.word	0x00000000
	.align		4
        /*001c*/ 	.word	0xfffffffd
	.align		4
        /*0020*/ 	.word	0x00000000
	.align		4
        /*0024*/ 	.word	0xfffffffc


//--------------------- .nv.constant4             --------------------------
	.section	.nv.constant4,"a",@progbits
	.align	8
	.align		8
.nv.constant4:
        /*0000*/ 	.dword	__assertfail
	.align		8
        /*0008*/ 	.dword	__unnamed_1
	.align		8
        /*0010*/ 	.dword	_ZN39_INTERNAL_3bad3ddc_4_k_cu_568e1ec6_38474cuda3std3__45__cpo5beginE
	.align		8
        /*0018*/ 	.dword	_ZN39_INTERNAL_3bad3ddc_4_k_cu_568e1ec6_38474cuda3std3__45__cpo3endE
	.align		8
        /*0020*/ 	.dword	_ZN39_INTERNAL_3bad3ddc_4_k_cu_568e1ec6_38474cuda3std3__45__cpo6cbeginE
	.align		8
        /*0028*/ 	.dword	_ZN39_INTERNAL_3bad3ddc_4_k_cu_568e1ec6_38474cuda3std3__45__cpo4cendE
	.align		8
        /*0030*/ 	.dword	_ZN39_INTERNAL_3bad3ddc_4_k_cu_568e1ec6_38474cuda3std3__441_GLOBAL__N__3bad3ddc_4_k_cu_568e1ec6_38476ignoreE
	.align		8
        /*0038*/ 	.dword	_ZN39_INTERNAL_3bad3ddc_4_k_cu_568e1ec6_38474cuda3std3__419piecewise_constructE
	.align		8
        /*0040*/ 	.dword	_ZN39_INTERNAL_3bad3ddc_4_k_cu_568e1ec6_38474cuda3std3__48in_placeE
	.align		8
        /*0048*/ 	.dword	_ZN39_INTERNAL_3bad3ddc_4_k_cu_568e1ec6_38474cuda3std6ranges3__45__cpo4swapE
	.align		8
        /*0050*/ 	.dword	_ZN39_INTERNAL_3bad3ddc_4_k_cu_568e1ec6_38474cuda3std6ranges3__45__cpo9iter_moveE
	.align		8
        /*0058*/ 	.dword	_ZN39_INTERNAL_3bad3ddc_4_k_cu_568e1ec6_38474cute7productE
	.align		8
        /*0060*/ 	.dword	_ZN39_INTERNAL_3bad3ddc_4_k_cu_568e1ec6_38474cute1_E
	.align		8
        /*0068*/ 	.dword	$str$22
	.align		8
        /*0070*/ 	.dword	$str$23


//--------------------- .text._ZN7cutlass13device_kernelINS_4gemm6kernel13GemmUniversalIN4cute5tupleIJiiiiEEENS1_10collective13CollectiveMmaINS1_34MainloopSm90TmaGmmaWarpSpecializedILi4ENS5_IJNS4_1CILi2EEESB_NSA_ILi1EEEEEENS1_32KernelTmaWarpSpecializedPingpongEEENS5_IJNSA_ILi64EEENSA_ILi256EEENSA_ILi128EEEEEENS_10bfloat16_tENS5_IJlSC_lEEESK_SL_NS4_8TiledMMAINS4_8MMA_AtomIJNS4_4SM904GMMA28MMA_64x256x16_F32BF16BF16_SSILNSP_5MajorE0ELSR_0ELNSP_7ScaleInE1ELSS_1EEEEEENS4_6LayoutINS5_IJSC_SC_SC_EEENS5_IJNSA_ILi0EEESX_SX_EEEEENS5_IJNS4_10UnderscoreES10_S10_EEEEENS4_23SM90_TMA_LOAD_MULTICASTENS4_14ComposedLayoutINS4_7SwizzleILi3ELi4ELi3EEENS4_18smem_ptr_flag_bitsILi16EEENSV_INS5_IJNSA_ILi8EEESG_EEENS5_IJSG_SC_EEEEEEEvNS4_8identityES13_S1D_vS1E_EENS_8epilogue10collective6detail29Sm90TmaWarpSpecializedAdapterINS1H_15DefaultEpilogueISK_SL_SL_NS1G_6thread17LinearCombinationISK_Li1EffLNS1L_9ScaleType4KindE0ELNS_15FloatRoundStyleE2ESK_EENS1_15EpilogueDefaultEEEEEvvEEEEvNT_6ParamsE --------------------------
	.section	.text._ZN7cutlass13device_kernelINS_4gemm6kernel13GemmUniversalIN4cute5tupleIJiiiiEEENS1_10collective13CollectiveMmaINS1_34MainloopSm90TmaGmmaWarpSpecializedILi4ENS5_IJNS4_1CILi2EEESB_NSA_ILi1EEEEEENS1_32KernelTmaWarpSpecializedPingpongEEENS5_IJNSA_ILi64EEENSA_ILi256EEENSA_ILi128EEEEEENS_10bfloat16_tENS5_IJlSC_lEEESK_SL_NS4_8TiledMMAINS4_8MMA_AtomIJNS4_4SM904GMMA28MMA_64x256x16_F32BF16BF16_SSILNSP_5MajorE0ELSR_0ELNSP_7ScaleInE1ELSS_1EEEEEENS4_6LayoutINS5_IJSC_SC_SC_EEENS5_IJNSA_ILi0EEESX_SX_EEEEENS5_IJNS4_10UnderscoreES10_S10_EEEEENS4_23SM90_TMA_LOAD_MULTICASTENS4_14ComposedLayoutINS4_7SwizzleILi3ELi4ELi3EEENS4_18smem_ptr_flag_bitsILi16EEENSV_INS5_IJNSA_ILi8EEESG_EEENS5_IJSG_SC_EEEEEEEvNS4_8identityES13_S1D_vS1E_EENS_8epilogue10collective6detail29Sm90TmaWarpSpecializedAdapterINS1H_15DefaultEpilogueISK_SL_SL_NS1G_6thread17LinearCombinationISK_Li1EffLNS1L_9ScaleType4KindE0ELNS_15FloatRoundStyleE2ESK_EENS1_15EpilogueDefaultEEEEEvvEEEEvNT_6ParamsE,"ax",@progbits
	.align	128
.text._ZN7cutlass13device_kernelINS_4gemm6kernel13GemmUniversalIN4cute5tupleIJiiiiEEENS1_10collective13CollectiveMmaINS1_34MainloopSm90TmaGmmaWarpSpecializedILi4ENS5_IJNS4_1CILi2EEESB_NSA_ILi1EEEEEENS1_32KernelTmaWarpSpecializedPingpongEEENS5_IJNSA_ILi64EEENSA_ILi256EEENSA_ILi128EEEEEENS_10bfloat16_tENS5_IJlSC_lEEESK_SL_NS4_8TiledMMAINS4_8MMA_AtomIJNS4_4SM904GMMA28MMA_64x256x16_F32BF16BF16_SSILNSP_5MajorE0ELSR_0ELNSP_7ScaleInE1ELSS_1EEEEEENS4_6LayoutINS5_IJSC_SC_SC_EEENS5_IJNSA_ILi0EEESX_SX_EEEEENS5_IJNS4_10UnderscoreES10_S10_EEEEENS4_23SM90_TMA_LOAD_MULTICASTENS4_14ComposedLayoutINS4_7SwizzleILi3ELi4ELi3EEENS4_18smem_ptr_flag_bitsILi16EEENSV_INS5_IJNSA_ILi8EEESG_EEENS5_IJSG_SC_EEEEEEEvNS4_8identityES13_S1D_vS1E_EENS_8epilogue10collective6detail29Sm90TmaWarpSpecializedAdapterINS1H_15DefaultEpilogueISK_SL_SL_NS1G_6thread17LinearCombinationISK_Li1EffLNS1L_9ScaleType4KindE0ELNS_15FloatRoundStyleE2ESK_EENS1_15EpilogueDefaultEEEEEvvEEEEvNT_6ParamsE:
        .type           _ZN7cutlass13device_kernelINS_4gemm6kernel13GemmUniversalIN4cute5tupleIJiiiiEEENS1_10collective13CollectiveMmaINS1_34MainloopSm90TmaGmmaWarpSpecializedILi4ENS5_IJNS4_1CILi2EEESB_NSA_ILi1EEEEEENS1_32KernelTmaWarpSpecializedPingpongEEENS5_IJNSA_ILi64EEENSA_ILi256EEENSA_ILi128EEEEEENS_10bfloat16_tENS5_IJlSC_lEEESK_SL_NS4_8TiledMMAINS4_8MMA_AtomIJNS4_4SM904GMMA28MMA_64x256x16_F32BF16BF16_SSILNSP_5MajorE0ELSR_0ELNSP_7ScaleInE1ELSS_1EEEEEENS4_6LayoutINS5_IJSC_SC_SC_EEENS5_IJNSA_ILi0EEESX_SX_EEEEENS5_IJNS4_10UnderscoreES10_S10_EEEEENS4_23SM90_TMA_LOAD_MULTICASTENS4_14ComposedLayoutINS4_7SwizzleILi3ELi4ELi3EEENS4_18smem_ptr_flag_bitsILi16EEENSV_INS5_IJNSA_ILi8EEESG_EEENS5_IJSG_SC_EEEEEEEvNS4_8identityES13_S1D_vS1E_EENS_8epilogue10collective6detail29Sm90TmaWarpSpecializedAdapterINS1H_15DefaultEpilogueISK_SL_SL_NS1G_6thread17LinearCombinationISK_Li1EffLNS1L_9ScaleType4KindE0ELNS_15FloatRoundStyleE2ESK_EENS1_15EpilogueDefaultEEEEEvvEEEEvNT_6ParamsE,@function
        .size           _ZN7cutlass13device_kernelINS_4gemm6kernel13GemmUniversalIN4cute5tupleIJiiiiEEENS1_10collective13CollectiveMmaINS1_34MainloopSm90TmaGmmaWarpSpecializedILi4ENS5_IJNS4_1CILi2EEESB_NSA_ILi1EEEEEENS1_32KernelTmaWarpSpecializedPingpongEEENS5_IJNSA_ILi64EEENSA_ILi256EEENSA_ILi128EEEEEENS_10bfloat16_tENS5_IJlSC_lEEESK_SL_NS4_8TiledMMAINS4_8MMA_AtomIJNS4_4SM904GMMA28MMA_64x256x16_F32BF16BF16_SSILNSP_5MajorE0ELSR_0ELNSP_7ScaleInE1ELSS_1EEEEEENS4_6LayoutINS5_IJSC_SC_SC_EEENS5_IJNSA_ILi0EEESX_SX_EEEEENS5_IJNS4_10UnderscoreES10_S10_EEEEENS4_23SM90_TMA_LOAD_MULTICASTENS4_14ComposedLayoutINS4_7SwizzleILi3ELi4ELi3EEENS4_18smem_ptr_flag_bitsILi16EEENSV_INS5_IJNSA_ILi8EEESG_EEENS5_IJSG_SC_EEEEEEEvNS4_8identityES13_S1D_vS1E_EENS_8epilogue10collective6detail29Sm90TmaWarpSpecializedAdapterINS1H_15DefaultEpilogueISK_SL_SL_NS1G_6thread17LinearCombinationISK_Li1EffLNS1L_9ScaleType4KindE0ELNS_15FloatRoundStyleE2ESK_EENS1_15EpilogueDefaultEEEEEvvEEEEvNT_6ParamsE,(.L_x_328 - _ZN7cutlass13device_kernelINS_4gemm6kernel13GemmUniversalIN4cute5tupleIJiiiiEEENS1_10collective13CollectiveMmaINS1_34MainloopSm90TmaGmmaWarpSpecializedILi4ENS5_IJNS4_1CILi2EEESB_NSA_ILi1EEEEEENS1_32KernelTmaWarpSpecializedPingpongEEENS5_IJNSA_ILi64EEENSA_ILi256EEENSA_ILi128EEEEEENS_10bfloat16_tENS5_IJlSC_lEEESK_SL_NS4_8TiledMMAINS4_8MMA_AtomIJNS4_4SM904GMMA28MMA_64x256x16_F32BF16BF16_SSILNSP_5MajorE0ELSR_0ELNSP_7ScaleInE1ELSS_1EEEEEENS4_6LayoutINS5_IJSC_SC_SC_EEENS5_IJNSA_ILi0EEESX_SX_EEEEENS5_IJNS4_10UnderscoreES10_S10_EEEEENS4_23SM90_TMA_LOAD_MULTICASTENS4_14ComposedLayoutINS4_7SwizzleILi3ELi4ELi3EEENS4_18smem_ptr_flag_bitsILi16EEENSV_INS5_IJNSA_ILi8EEESG_EEENS5_IJSG_SC_EEEEEEEvNS4_8identityES13_S1D_vS1E_EENS_8epilogue10collective6detail29Sm90TmaWarpSpecializedAdapterINS1H_15DefaultEpilogueISK_SL_SL_NS1G_6thread17LinearCombinationISK_Li1EffLNS1L_9ScaleType4KindE0ELNS_15FloatRoundStyleE2ESK_EENS1_15EpilogueDefaultEEEEEvvEEEEvNT_6ParamsE)
        .other          _ZN7cutlass13device_kernelINS_4gemm6kernel13GemmUniversalIN4cute5tupleIJiiiiEEENS1_10collective13CollectiveMmaINS1_34MainloopSm90TmaGmmaWarpSpecializedILi4ENS5_IJNS4_1CILi2EEESB_NSA_ILi1EEEEEENS1_32KernelTmaWarpSpecializedPingpongEEENS5_IJNSA_ILi64EEENSA_ILi256EEENSA_ILi128EEEEEENS_10bfloat16_tENS5_IJlSC_lEEESK_SL_NS4_8TiledMMAINS4_8MMA_AtomIJNS4_4SM904GMMA28MMA_64x256x16_F32BF16BF16_SSILNSP_5MajorE0ELSR_0ELNSP_7ScaleInE1ELSS_1EEEEEENS4_6LayoutINS5_IJSC_SC_SC_EEENS5_IJNSA_ILi0EEESX_SX_EEEEENS5_IJNS4_10UnderscoreES10_S10_EEEEENS4_23SM90_TMA_LOAD_MULTICASTENS4_14ComposedLayoutINS4_7SwizzleILi3ELi4ELi3EEENS4_18smem_ptr_flag_bitsILi16EEENSV_INS5_IJNSA_ILi8EEESG_EEENS5_IJSG_SC_EEEEEEEvNS4_8identityES13_S1D_vS1E_EENS_8epilogue10collective6detail29Sm90TmaWarpSpecializedAdapterINS1H_15DefaultEpilogueISK_SL_SL_NS1G_6thread17LinearCombinationISK_Li1EffLNS1L_9ScaleType4KindE0ELNS_15FloatRoundStyleE2ESK_EENS1_15EpilogueDefaultEEEEEvvEEEEvNT_6ParamsE,@"STO_CUDA_ENTRY STV_DEFAULT"
_ZN7cutlass13device_kernelINS_4gemm6kernel13GemmUniversalIN4cute5tupleIJiiiiEEENS1_10collective13CollectiveMmaINS1_34MainloopSm90TmaGmmaWarpSpecializedILi4ENS5_IJNS4_1CILi2EEESB_NSA_ILi1EEEEEENS1_32KernelTmaWarpSpecializedPingpongEEENS5_IJNSA_ILi64EEENSA_ILi256EEENSA_ILi128EEEEEENS_10bfloat16_tENS5_IJlSC_lEEESK_SL_NS4_8TiledMMAINS4_8MMA_AtomIJNS4_4SM904GMMA28MMA_64x256x16_F32BF16BF16_SSILNSP_5MajorE0ELSR_0ELNSP_7ScaleInE1ELSS_1EEEEEENS4_6LayoutINS5_IJSC_SC_SC_EEENS5_IJNSA_ILi0EEESX_SX_EEEEENS5_IJNS4_10UnderscoreES10_S10_EEEEENS4_23SM90_TMA_LOAD_MULTICASTENS4_14ComposedLayoutINS4_7SwizzleILi3ELi4ELi3EEENS4_18smem_ptr_flag_bitsILi16EEENSV_INS5_IJNSA_ILi8EEESG_EEENS5_IJSG_SC_EEEEEEEvNS4_8identityES13_S1D_vS1E_EENS_8epilogue10collective6detail29Sm90TmaWarpSpecializedAdapterINS1H_15DefaultEpilogueISK_SL_SL_NS1G_6thread17LinearCombinationISK_Li1EffLNS1L_9ScaleType4KindE0ELNS_15FloatRoundStyleE2ESK_EENS1_15EpilogueDefaultEEEEEvvEEEEvNT_6ParamsE:
[----:B------:R-:W0:Y:S01]  /*0000*/  LDC R1, c[0x0][0x28] ;  /* 0x00000a00ff017b82 */ /* 0x000e220000000800 */
[----:B------:R-:W1:Y:S01]  /*0010*/  S2R R0, SR_TID.X ;  /* 0x0000000000007919 */ /* 0x000e620000002100 */
[----:B------:R-:W-:Y:S01]  /*0020*/  ELECT P0, URZ, PT ;  /* 0x00000000003f782f */ /* 0x000fe20003800000 */
[----:B------:R-:W-:Y:S01]  /*0030*/  BSSY B0, `(.L_x_0) ;  /* 0x0000014000007945 */ /* 0x000fe20003800000 */
[--C-:B-1----:R-:W-:Y:S02]  /*0040*/  SHF.R.U32.HI R2, RZ, 0x5, R0.reuse ;  /* 0x00000005ff027819 */ /* 0x102fe40000011600 */
[----:B------:R-:W-:-:S03]  /*0050*/  SHF.R.U32.HI R4, RZ, 0x7, R0 ;  /* 0x00000007ff047819 */ /* 0x000fc60000011600 */
[----:B------:R-:W1:Y:S02]  /*0060*/  SHFL.IDX PT, R3, R2, RZ, 0x1f ;  /* 0x00001fff02037589 */ /* 0x000e6400000e0000 */
[----:B-1----:R-:W-:Y:S02]  /*0070*/  R2UR UR6, R3 ;  /* 0x00000000030672ca */ /* 0x002fe400000e0000 */
[----:B------:R1:W2:Y:S11]  /*0080*/  SHFL.IDX PT, R3, R4, RZ, 0x1f ;  /* 0x00001fff04037589 */ /* 0x0002b600000e0000 */
[----:B------:R-:W-:-:S02]  /*0090*/  USHF.R.S32.HI UR4, URZ, 0x1f, UR6 ;  /* 0x0000001f3f047899 */ /* 0x000fc40008011406 */
[----:B------:R-:W-:Y:S02]  /*00a0*/  ISETP.NE.OR P0, PT, RZ, UR6, !P0 ;  /* 0x00000006ff007c0c */ /* 0x000fe4000c705670 */
[----:B------:R-:W-:-:S04]  /*00b0*/  ULEA.HI UR4, UR4, UR6, URZ, 0x2 ;  /* 0x0000000604047291 */ /* 0x000fc8000f8f103f */
[----:B------:R-:W-:-:S04]  /*00c0*/  ULOP3.LUT UR4, UR4, 0xfffffffc, URZ, 0xc0, !UPT ;  /* 0xfffffffc04047892 */ /* 0x000fc8000f8ec03f */
[----:B------:R-:W-:-:S03]  /*00d0*/  UIADD3 UR6, UR6, -UR4, URZ ;  /* 0x8000000406067290 */ /* 0x000fc6000fffe03f */
[----:B012---:R-:W-:Y:S09]  /*00e0*/  @P0 BRA `(.L_x_1) ;  /* 0x0000000000200947 */ /* 0x007ff20003800000 */
[----:B------:R-:W-:Y:S02]  /*00f0*/  ULDC.64 UR4, c[0x0][0x198] ;  /* 0x0000660000047ab9 */ /* 0x000fe40000000a00 */
[----:B------:R-:W-:Y:S02]  /*0100*/  UIADD3 UR8, UP0, UR4, 0xf0, URZ ;  /* 0x000000f004087890 */ /* 0x000fe4000ff1e03f */
[----:B------:R-:W-:Y:S02]  /*0110*/  UIADD3 UR4, UP1, UR4, 0x1f0, URZ ;  /* 0x000001f004047890 */ /* 0x000fe4000ff3e03f */
[----:B------:R-:W-:Y:S02]  /*0120*/  UIADD3.X UR9, URZ, UR5, URZ, UP0, !UPT ;  /* 0x000000053f097290 */ /* 0x000fe400087fe43f */
[----:B------:R-:W-:-:S07]  /*0130*/  UIADD3.X UR5, URZ, UR5, URZ, UP1, !UPT ;  /* 0x000000053f057290 */ /* 0x000fce0008ffe43f */
[----:B------:R0:W-:Y:S02]  /*0140*/  UTMACCTL.PF [UR8] ;  /* 0x00000000080079b9 */ /* 0x0001e40008040000 */
[----:B------:R0:W-:Y:S02]  /*0150*/  UTMACCTL.PF [UR4] ;  /* 0x00000000040079b9 */ /* 0x0001e40008040000 */
[----:B0-----:R-:W-:Y:S01]  /*0160*/  NOP ;  /* 0x0000000000007918 */ /* 0x001fe20000000000 */
.L_x_1:
[----:B------:R-:W-:Y:S05]  /*0170*/  BSYNC B0 ;  /* 0x0000000000007941 */ /* 0x000fea0003800000 */
.L_x_0:
[----:B------:R-:W0:Y:S01]  /*0180*/  SHFL.IDX PT, R5, R2, RZ, 0x1f ;  /* 0x00001fff02057589 */ /* 0x000e2200000e0000 */
[----:B------:R-:W-:Y:S01]  /*0190*/  R2UR UR19, R3 ;  /* 0x00000000031372ca */ /* 0x000fe200000e0000 */
[----:B------:R-:W-:-:S04]  /*01a0*/  UISETP.NE.AND UP0, UPT, UR6, 0x3, UPT ;  /* 0x000000030600788c */ /* 0x000fc8000bf05270 */
[----:B------:R-:W-:-:S08]  /*01b0*/  UISETP.EQ.OR UP0, UPT, UR6, URZ, !UP0 ;  /* 0x0000003f0600728c */ /* 0x000fd0000c702670 */
[----:B------:R-:W-:Y:S02]  /*01c0*/  UIADD3 UR14, UR19, -0x1, URZ ;  /* 0xffffffff130e7890 */ /* 0x000fe4000fffe03f */
[----:B------:R-:W-:Y:S02]  /*01d0*/  UISETP.EQ.AND UP0, UPT, UR19, URZ, UP0 ;  /* 0x0000003f1300728c */ /* 0x000fe40008702270 */
[----:B------:R-:W-:Y:S02]  /*01e0*/  UISETP.GE.U32.AND UP1, UPT, UR14, 0x2, UPT ;  /* 0x000000020e00788c */ /* 0x000fe4000bf26070 */
[----:B------:R-:W-:Y:S01]  /*01f0*/  USEL UR42, URZ, 0x1, !UP0 ;  /* 0x000000013f2a7887 */ /* 0x000fe2000c000000 */
[----:B0-----:R-:W-:-:S03]  /*0200*/  ISETP.NE.AND P0, PT, R5, RZ, PT ;  /* 0x000000ff0500720c */ /* 0x001fc60003f05270 */
[----:B------:R-:W-:-:S10]  /*0210*/  USEL UR42, UR42, 0x2, UP1 ;  /* 0x000000022a2a7887 */ /* 0x000fd40008800000 */
[----:B------:R-:W-:Y:S05]  /*0220*/  @P0 BRA `(.L_x_2) ;  /* 0x0000000000580947 */ /* 0x000fea0003800000 */
[----:B------:R-:W0:Y:S01]  /*0230*/  S2UR UR7, SR_CgaCtaId ;  /* 0x00000000000779c3 */ /* 0x000e220000008800 */
[----:B------:R-:W-:Y:S01]  /*0240*/  UMOV UR4, 0x400 ;  /* 0x0000040000047882 */ /* 0x000fe20000000000 */
[----:B------:R-:W-:Y:S01]  /*0250*/  UMOV UR5, 0x1 ;  /* 0x0000000100057882 */ /* 0x000fe20000000000 */
[----:B------:R-:W-:Y:S01]  /*0260*/  UMOV UR8, 0x3 ;  /* 0x0000000300087882 */ /* 0x000fe20000000000 */
[----:B------:R-:W-:Y:S01]  /*0270*/  ELECT P0, URZ, PT ;  /* 0x00000000003f782f */ /* 0x000fe20003800000 */
[----:B------:R-:W-:-:S04]  /*0280*/  UIADD3 UR8, -UR8, 0x100000, URZ ;  /* 0x0010000008087890 */ /* 0x000fc8000fffe13f */
[----:B------:R-:W-:Y:S02]  /*0290*/  USHF.L.U32 UR9, UR8, 0xb, URZ ;  /* 0x0000000b08097899 */ /* 0x000fe4000800063f */
[----:B------:R-:W-:Y:S02]  /*02a0*/  USHF.L.U32 UR8, UR8, 0x1, URZ ;  /* 0x0000000108087899 */ /* 0x000fe4000800063f */
[----:B0-----:R-:W-:Y:S02]  /*02b0*/  ULEA UR7, UR7, UR4, 0x18 ;  /* 0x0000000407077291 */ /* 0x001fe4000f8ec03f */
[----:B------:R-:W-:-:S04]  /*02c0*/  UIADD3 UR4, -UR5, 0x100000, URZ ;  /* 0x0010000005047890 */ /* 0x000fc8000fffe13f */
[----:B------:R-:W-:Y:S02]  /*02d0*/  USHF.L.U32 UR5, UR4, 0xb, URZ ;  /* 0x0000000b04057899 */ /* 0x000fe4000800063f */
[----:B------:R-:W-:Y:S01]  /*02e0*/  USHF.L.U32 UR4, UR4, 0x1, URZ ;  /* 0x0000000104047899 */ /* 0x000fe2000800063f */
[----:B------:R-:W0:Y:S11]  /*02f0*/  FENCE.VIEW.ASYNC.S ;  /* 0x00000000000073c6 */ /* 0x000e360000000000 */
[----:B0-----:R0:W1:Y:S01]  /*0300*/  SYNCS.EXCH.64 URZ, [UR7], UR4 ;  /* 0x00000004073f75b2 */ /* 0x0010620008000100 */
[----:B------:R0:W2:Y:S01]  /*0310*/  SYNCS.EXCH.64 URZ, [UR7+0x20], UR8 ;  /* 0x00002008073f75b2 */ /* 0x0000a20008000100 */
[----:B------:R0:W3:Y:S01]  /*0320*/  SYNCS.EXCH.64 URZ, [UR7+0x8], UR4 ;  /* 0x00000804073f75b2 */ /* 0x0000e20008000100 */
[----:B------:R0:W4:Y:S01]  /*0330*/  SYNCS.EXCH.64 URZ, [UR7+0x28], UR8 ;  /* 0x00002808073f75b2 */ /* 0x0001220008000100 */
[----:B------:R0:W0:Y:S01]  /*0340*/  SYNCS.EXCH.64 URZ, [UR7+0x10], UR4 ;  /* 0x00001004073f75b2 */ /* 0x0000220008000100 */
[----:B------:R0:W0:Y:S01]  /*0350*/  SYNCS.EXCH.64 URZ, [UR7+0x30], UR8 ;  /* 0x00003008073f75b2 */ /* 0x0000220008000100 */
[----:B------:R0:W0:Y:S01]  /*0360*/  SYNCS.EXCH.64 URZ, [UR7+0x18], UR4 ;  /* 0x00001804073f75b2 */ /* 0x0000220008000100 */
[----:B------:R0:W0:Y:S01]  /*0370*/  SYNCS.EXCH.64 URZ, [UR7+0x38], UR8 ;  /* 0x00003808073f75b2 */ /* 0x0000220008000100 */
[----:B------:R-:W-:Y:S01]  /*0380*/  NOP ;  /* 0x0000000000007918 */ /* 0x000fe20000000000 */
.L_x_2:
[----:B------:R-:W5:Y:S01]  /*0390*/  S2UR UR15, SR_CTAID.X ;  /* 0x00000000000f79c3 */ /* 0x000f620000002500 */
[----:B------:R-:W-:Y:S01]  /*03a0*/  SHF.R.S32.HI R3, RZ, 0x1f, R0 ;  /* 0x0000001fff037819 */ /* 0x000fe20000011400 */
[----:B------:R-:W1:Y:S01]  /*03b0*/  SHFL.IDX PT, R8, R2, RZ, 0x1f ;  /* 0x00001fff02087589 */ /* 0x000e6200000e0000 */
[----:B0-----:R-:W-:Y:S01]  /*03c0*/  ULDC UR4, c[0x0][0x150] ;  /* 0x0000540000047ab9 */ /* 0x001fe20000000800 */
[----:B------:R-:W-:Y:S02]  /*03d0*/  ELECT P0, URZ, PT ;  /* 0x00000000003f782f */ /* 0x000fe40003800000 */
[----:B------:R-:W-:Y:S01]  /*03e0*/  LEA.HI R3, R3, R0, RZ, 0x7 ;  /* 0x0000000003037211 */ /* 0x000fe200078f38ff */
[----:B------:R0:W2:Y:S01]  /*03f0*/  SHFL.IDX PT, R9, R2, RZ, 0x1f ;  /* 0x00001fff02097589 */ /* 0x0000a200000e0000 */
[----:B------:R-:W-:Y:S01]  /*0400*/  ELECT P1, URZ, PT ;  /* 0x00000000003f782f */ /* 0x000fe20003820000 */
[----:B------:R-:W3:Y:S01]  /*0410*/  S2UR UR8, SR_CTAID.Y ;  /* 0x00000000000879c3 */ /* 0x000ee20000002600 */
[----:B------:R-:W-:Y:S01]  /*0420*/  LOP3.LUT R3, R3, 0xffffff80, RZ, 0xc0, !PT ;  /* 0xffffff8003037812 */ /* 0x000fe200078ec0ff */
[----:B------:R-:W-:Y:S01]  /*0430*/  ULDC UR7, c[0x0][0x144] ;  /* 0x0000510000077ab9 */ /* 0x000fe20000000800 */
[----:B------:R-:W-:Y:S01]  /*0440*/  UMOV UR18, 0x80 ;  /* 0x0000008000127882 */ /* 0x000fe20000000000 */
[----:B------:R-:W-:Y:S01]  /*0450*/  NOP ;  /* 0x0000000000007918 */ /* 0x000fe20000000000 */
[----:B------:R-:W-:Y:S01]  /*0460*/  NOP ;  /* 0x0000000000007918 */ /* 0x000fe20000000000 */
[----:B------:R-:W-:Y:S01]  /*0470*/  IMAD.IADD R3, R0, 0x1, -R3 ;  /* 0x0000000100037824 */ /* 0x000fe200078e0a03 */
[----:B0-----:R-:W-:Y:S01]  /*0480*/  SHF.R.S32.HI R2, RZ, 0x1f, R5 ;  /* 0x0000001fff027819 */ /* 0x001fe20000011405 */
[----:B------:R-:W-:Y:S01]  /*0490*/  ULDC UR17, c[0x0][0x148] ;  /* 0x0000520000117ab9 */ /* 0x000fe20000000800 */
[----:B------:R-:W-:Y:S01]  /*04a0*/  IMAD.MOV.U32 R152, RZ, RZ, 0x1 ;  /* 0x00000001ff987424 */ /* 0x000fe200078e00ff */
[----:B------:R-:W-:-:S02]  /*04b0*/  ISETP.NE.AND P2, PT, RZ, UR19, PT ;  /* 0x00000013ff007c0c */ /* 0x000fc4000bf45270 */
[----:B------:R-:W-:Y:S02]  /*04c0*/  SHF.R.S32.HI R6, RZ, 0x1f, R3 ;  /* 0x0000001fff067819 */ /* 0x000fe40000011403 */
[----:B------:R-:W-:Y:S02]  /*04d0*/  LEA.HI R2, R2, R5, RZ, 0x2 ;  /* 0x0000000502027211 */ /* 0x000fe400078f10ff */
[----:B-----5:R-:W-:Y:S02]  /*04e0*/  I2FP.F32.U32 R10, UR15 ;  /* 0x0000000f000a7c45 */ /* 0x020fe40008201000 */
[----:B------:R-:W-:Y:S02]  /*04f0*/  LEA.HI R7, R6, R3, RZ, 0x3 ;  /* 0x0000000306077211 */ /* 0x000fe400078f18ff */
[----:B-1----:R-:W-:Y:S01]  /*0500*/  ISETP.NE.OR P0, PT, R8, RZ, !P0 ;  /* 0x000000ff0800720c */ /* 0x002fe20004705670 */
[----:B------:R-:W-:Y:S01]  /*0510*/  FMUL R10, R10, UR4 ;  /* 0x000000040a0a7c20 */ /* 0x000fe20008400000 */
[--C-:B------:R-:W-:Y:S01]  /*0520*/  SHF.R.S32.HI R8, RZ, 0x3, R7.reuse ;  /* 0x00000003ff087819 */ /* 0x100fe20000011407 */
[----:B------:R-:W-:Y:S01]  /*0530*/  ULDC UR4, c[0x0][0x154] ;  /* 0x0000550000047ab9 */ /* 0x000fe20000000800 */
[----:B------:R-:W-:-:S02]  /*0540*/  SHF.R.S32.HI R7, RZ, 0x1f, R7 ;  /* 0x0000001fff077819 */ /* 0x000fc40000011407 */
[----:B--2---:R-:W-:Y:S01]  /*0550*/  ISETP.NE.OR P1, PT, R9, RZ, !P1 ;  /* 0x000000ff0900720c */ /* 0x004fe20004f25670 */
[----:B------:R-:W0:Y:S01]  /*0560*/  F2I.U32.TRUNC.NTZ R10, R10 ;  /* 0x0000000a000a7305 */ /* 0x000e22000020f000 */
[----:B------:R-:W-:Y:S02]  /*0570*/  LEA.HI R7, R7, R8, RZ, 0x2 ;  /* 0x0000000807077211 */ /* 0x000fe400078f10ff */
[----:B---3--:R-:W-:Y:S02]  /*0580*/  I2FP.F32.U32 R9, UR8 ;  /* 0x0000000800097c45 */ /* 0x008fe40008201000 */
[----:B------:R-:W-:Y:S01]  /*0590*/  LOP3.LUT R7, R7, 0xfffffffc, RZ, 0xc0, !PT ;  /* 0xfffffffc07077812 */ /* 0x000fe200078ec0ff */
[----:B------:R-:W-:Y:S01]  /*05a0*/  VOTEU.ALL UP0, P0 ;  /* 0x00000000003f7886 */ /* 0x000fe20000000000 */
[----:B------:R-:W-:Y:S01]  /*05b0*/  LOP3.LUT R2, R2, 0x3ffffffc, RZ, 0xc0, !PT ;  /* 0x3ffffffc02027812 */ /* 0x000fe200078ec0ff */
[----:B------:R-:W-:Y:S02]  /*05c0*/  FMUL R9, R9, UR4 ;  /* 0x0000000409097c20 */ /* 0x000fe40008400000 */
[----:B------:R-:W-:Y:S01]  /*05d0*/  IMAD.IADD R7, R8, 0x1, -R7 ;  /* 0x0000000108077824 */ /* 0x000fe200078e0a07 */
[----:B------:R-:W1:Y:S01]  /*05e0*/  @!UP0 S2UR UR11, SR_CgaCtaId ;  /* 0x00000000000b89c3 */ /* 0x000e620000008800 */
[----:B------:R-:W-:Y:S01]  /*05f0*/  IMAD.IADD R2, R5, 0x1, -R2 ;  /* 0x0000000105027824 */ /* 0x000fe200078e0a02 */
[----:B------:R-:W-:Y:S01]  /*0600*/  VOTEU.ALL UP1, P1 ;  /* 0x00000000003f7886 */ /* 0x000fe20000820000 */
[----:B------:R-:W2:Y:S01]  /*0610*/  F2I.U32.TRUNC.NTZ R9, R9 ;  /* 0x0000000900097305 */ /* 0x000ea2000020f000 */
[----:B0-----:R-:W-:Y:S01]  /*0620*/  R2UR UR4, R10 ;  /* 0x000000000a0472ca */ /* 0x001fe200000e0000 */
[----:B------:R-:W-:Y:S01]  /*0630*/  IMAD R2, R2, 0x4, R7 ;  /* 0x0000000402027824 */ /* 0x000fe200078e0207 */
[----:B------:R-:W-:Y:S01]  /*0640*/  @!UP0 UMOV UR10, 0x400 ;  /* 0x00000400000a8882 */ /* 0x000fe20000000000 */
[----:B------:R-:W-:Y:S01]  /*0650*/  @!UP1 UMOV UR13, 0x400 ;  /* 0x00000400000d9882 */ /* 0x000fe20000000000 */
[----:B------:R-:W0:Y:S01]  /*0660*/  @!UP1 S2UR UR16, SR_CgaCtaId ;  /* 0x00000000001099c3 */ /* 0x000e220000008800 */
[C---:B------:R-:W-:Y:S01]  /*0670*/  IMAD.SHL.U32 R153, R2.reuse, 0x4, RZ ;  /* 0x0000000402997824 */ /* 0x040fe200078e00ff */
[C---:B------:R-:W-:Y:S01]  /*0680*/  LEA.HI R5, R2.reuse, R2, RZ, 0x1 ;  /* 0x0000000202057211 */ /* 0x040fe200078f08ff */
[----:B------:R-:W-:Y:S01]  /*0690*/  VOTEU.ALL UP2, P1 ;  /* 0x00000000003f7886 */ /* 0x000fe20000840000 */
[----:B------:R-:W-:Y:S01]  /*06a0*/  VOTEU.ALL UP3, P1 ;  /* 0x00000000003f7886 */ /* 0x000fe20000860000 */
[----:B------:R-:W-:Y:S01]  /*06b0*/  VOTEU.ALL UP4, P1 ;  /* 0x00000000003f7886 */ /* 0x000fe20000880000 */
[----:B------:R-:W-:Y:S01]  /*06c0*/  LOP3.LUT R5, R5, 0xfffffffe, RZ, 0xc0, !PT ;  /* 0xfffffffe05057812 */ /* 0x000fe200078ec0ff */
[----:B------:R-:W-:Y:S01]  /*06d0*/  VOTEU.ALL UP5, P1 ;  /* 0x00000000003f7886 */ /* 0x000fe200008a0000 */
[C---:B------:R-:W-:Y:S01]  /*06e0*/  LOP3.LUT R153, R2.reuse, 0xc, R153, 0x78, !PT ;  /* 0x0000000c02997812 */ /* 0x040fe200078e7899 */
[----:B------:R-:W-:Y:S01]  /*06f0*/  UIADD3 UR4, -UR4, URZ, URZ ;  /* 0x0000003f04047290 */ /* 0x000fe2000fffe13f */
[----:B--2---:R-:W-:Y:S01]  /*0700*/  R2UR UR9, R9 ;  /* 0x00000000090972ca */ /* 0x004fe200000e0000 */
[----:B------:R-:W-:Y:S01]  /*0710*/  IMAD.IADD R5, R2, 0x1, -R5 ;  /* 0x0000000102057824 */ /* 0x000fe200078e0a05 */
[----:B------:R2:W3:Y:S01]  /*0720*/  SHFL.IDX PT, R7, R4, RZ, 0x1f ;  /* 0x00001fff04077589 */ /* 0x0004e200000e0000 */
[----:B------:R-:W-:-:S03]  /*0730*/  UIMAD UR7, UR7, UR4, UR15 ;  /* 0x00000004070772a4 */ /* 0x000fc6000f8e020f */
[----:B------:R-:W-:Y:S01]  /*0740*/  UMOV UR4, 0x20 ;  /* 0x0000002000047882 */ /* 0x000fe20000000000 */
[----:B-1----:R-:W-:Y:S02]  /*0750*/  @!UP0 ULEA UR12, UR11, UR10, 0x18 ;  /* 0x0000000a0b0c8291 */ /* 0x002fe4000f8ec03f */
[----:B------:R-:W-:Y:S01]  /*0760*/  ISETP.NE.AND P3, PT, R5, UR7, PT ;  /* 0x0000000705007c0c */ /* 0x000fe2000bf65270 */
[----:B------:R-:W-:-:S04]  /*0770*/  @!UP0 UIADD3 UR4, -UR4, 0x100000, URZ ;  /* 0x0010000004048890 */ /* 0x000fc8000fffe13f */
[----:B------:R-:W-:Y:S02]  /*0780*/  @!UP0 USHF.L.U32 UR5, UR4, 0xb, URZ ;  /* 0x0000000b04058899 */ /* 0x000fe4000800063f */
[----:B------:R-:W-:Y:S01]  /*0790*/  @!UP0 USHF.L.U32 UR4, UR4, 0x1, URZ ;  /* 0x0000000104048899 */ /* 0x000fe2000800063f */
[----:B------:R-:W1:Y:S01]  /*07a0*/  LDC R5, c[0x0][0x140] ;  /* 0x00005000ff057b82 */ /* 0x000e620000000800 */
[----:B------:R-:W-:-:S04]  /*07b0*/  @!UP1 UIADD3 UR10, -UR18, 0x100000, URZ ;  /* 0x00100000120a9890 */ /* 0x000fc8000fffe13f */
[----:B------:R-:W-:Y:S02]  /*07c0*/  @!UP1 USHF.L.U32 UR11, UR10, 0xb, URZ ;  /* 0x0000000b0a0b9899 */ /* 0x000fe4000800063f */
[----:B------:R-:W-:Y:S02]  /*07d0*/  @!UP1 USHF.L.U32 UR10, UR10, 0x1, URZ ;  /* 0x000000010a0a9899 */ /* 0x000fe4000800063f */
[----:B0-----:R-:W-:Y:S01]  /*07e0*/  @!UP1 ULEA UR13, UR16, UR13, 0x18 ;  /* 0x0000000d100d9291 */ /* 0x001fe2000f8ec03f */
[----:B------:R-:W-:Y:S01]  /*07f0*/  VOTEU.ALL UP0, P0 ;  /* 0x00000000003f7886 */ /* 0x000fe20000000000 */
[----:B------:R-:W-:Y:S01]  /*0800*/  VOTEU.ALL UP1, P0 ;  /* 0x00000000003f7886 */ /* 0x000fe20000020000 */
[----:B------:R-:W-:Y:S01]  /*0810*/  UIADD3 UR9, -UR9, URZ, URZ ;  /* 0x0000003f09097290 */ /* 0x000fe2000fffe13f */
[----:B------:R-:W-:Y:S01]  /*0820*/  LOP3.LUT P0, RZ, R3, 0x7, RZ, 0xc0, !PT ;  /* 0x0000000703ff7812 */ /* 0x000fe2000780c0ff */
[----:B------:R-:W0:Y:S02]  /*0830*/  FENCE.VIEW.ASYNC.S ;  /* 0x00000000000073c6 */ /* 0x000e240000000000 */
[----:B0-----:R-:W0:Y:S01]  /*0840*/  @!UP0 SYNCS.EXCH.64 URZ, [UR12+0x70], UR4 ;  /* 0x000070040c3f85b2 */ /* 0x001e220008000100 */
[----:B------:R-:W-:-:S02]  /*0850*/  @P3 LEA.HI R2, R153, R153, RZ, 0x1 ;  /* 0x0000009999023211 */ /* 0x000fc400078f08ff */
[----:B------:R-:W-:Y:S02]  /*0860*/  ISETP.LT.U32.AND P0, PT, R153, 0x4, !P0 ;  /* 0x000000049900780c */ /* 0x000fe40004701070 */
[----:B------:R-:W-:Y:S02]  /*0870*/  @P3 SHF.R.S32.HI R2, RZ, 0x1, R2 ;  /* 0x00000001ff023819 */ /* 0x000fe40000011402 */
[----:B-1----:R-:W-:Y:S02]  /*0880*/  ISETP.EQ.U32.AND P1, PT, R5, 0x1, PT ;  /* 0x000000010500780c */ /* 0x002fe40003f22070 */
[----:B------:R-:W-:Y:S01]  /*0890*/  SEL R5, RZ, 0x1, !P0 ;  /* 0x00000001ff057807 */ /* 0x000fe20004000000 */
[----:B------:R1:W0:Y:S01]  /*08a0*/  @!UP1 SYNCS.EXCH.64 URZ, [UR12+0x78], UR4 ;  /* 0x000078040c3f95b2 */ /* 0x0002220008000100 */
[----:B------:R-:W-:Y:S01]  /*08b0*/  NOP ;  /* 0x0000000000007918 */ /* 0x000fe20000000000 */
[----:B-1----:R-:W-:Y:S01]  /*08c0*/  UIMAD UR4, UR17, UR9, UR8 ;  /* 0x00000009110472a4 */ /* 0x002fe2000f8e0208 */
[----:B------:R2:W1:Y:S05]  /*08d0*/  @!UP2 SYNCS.EXCH.64 URZ, [UR13+0x50], UR10 ;  /* 0x0000500a0d3fa5b2 */ /* 0x00046a0008000100 */
[----:B------:R-:W-:-:S04]  /*08e0*/  @P3 ISETP.NE.AND P4, PT, R2, UR4, PT ;  /* 0x0000000402003c0c */ /* 0x000fc8000bf85270 */
[----:B------:R-:W-:-:S04]  /*08f0*/  @P3 SEL R152, RZ, 0x1, P4 ;  /* 0x00000001ff983807 */ /* 0x000fc80002000000 */
[----:B------:R-:W-:Y:S01]  /*0900*/  LOP3.LUT R152, R152, R5, RZ, 0xc0, !PT ;  /* 0x0000000598987212 */ /* 0x000fe200078ec0ff */
[----:B------:R2:W0:Y:S01]  /*0910*/  @!UP3 SYNCS.EXCH.64 URZ, [UR13+0x58], UR10 ;  /* 0x0000580a0d3fb5b2 */ /* 0x0004220008000100 */
[----:B------:R2:W0:Y:S01]  /*0920*/  @!UP4 SYNCS.EXCH.64 URZ, [UR13+0x60], UR10 ;  /* 0x0000600a0d3fc5b2 */ /* 0x0004220008000100 */
[----:B------:R2:W0:Y:S01]  /*0930*/  @!UP5 SYNCS.EXCH.64 URZ, [UR13+0x68], UR10 ;  /* 0x0000680a0d3fd5b2 */ /* 0x0004220008000100 */
[----:B------:R-:W-:Y:S01]  /*0940*/  NOP ;  /* 0x0000000000007918 */ /* 0x000fe20000000000 */
[----:B--23--:R-:W-:Y:S05]  /*0950*/  @!P1 BRA `(.L_x_3) ;  /* 0x0000000000089947 */ /* 0x00cfea0003800000 */
[----:B01--4-:R-:W-:Y:S01]  /*0960*/  UCGABAR_ARV ;  /* 0x00000000000079c7 */ /* 0x013fe20008000000 */
[----:B------:R-:W-:Y:S05]  /*0970*/  BRA `(.L_x_4) ;  /* 0x0000000000047947 */ /* 0x000fea0003800000 */
.L_x_3:
[----:B01--4-:R-:W-:Y:S01]  /*0980*/  NOP ;  /* 0x0000000000007918 */ /* 0x013fe20000000000 */
.L_x_4:
[----:B------:R-:W-:Y:S01]  /*0990*/  ULDC.64 UR4, c[0x0][0x598] ;  /* 0x0001660000047ab9 */ /* 0x000fe20000000a00 */
[----:B------:R-:W-:Y:S01]  /*09a0*/  ULDC.64 UR50, c[0x0][0x208] ;  /* 0x0000820000327ab9 */ /* 0x000fe20000000a00 */
[----:B------:R-:W-:-:S04]  /*09b0*/  ISETP.NE.U32.AND P0, PT, RZ, UR4, PT ;  /* 0x00000004ff007c0c */ /* 0x000fc8000bf05070 */
[----:B------:R-:W-:-:S13]  /*09c0*/  ISETP.NE.AND.EX P0, PT, RZ, UR5, PT, P0 ;  /* 0x00000005ff007c0c */ /* 0x000fda000bf05300 */
[----:B------:R-:W-:Y:S05]  /*09d0*/  @!P0 BRA `(.L_x_5) ;  /* 0x00000000001c8947 */ /* 0x000fea0003800000 */
[----:B------:R-:W0:Y:S02]  /*09e0*/  LDC.64 R4, c[0x0][0x598] ;  /* 0x00016600ff047b82 */ /* 0x000e240000000a00 */
[----:B0-----:R-:W2:Y:S02]  /*09f0*/  LDG.E.64 R4, desc[UR50][R4.64] ;  /* 0x0000003204047981 */ /* 0x001ea4000c1e1b00 */
[----:B--2---:R-:W-:-:S04]  /*0a00*/  ISETP.NE.U32.AND P0, PT, R4, RZ, PT ;  /* 0x000000ff0400720c */ /* 0x004fc80003f05070 */
[----:B------:R-:W-:-:S13]  /*0a10*/  ISETP.NE.AND.EX P0, PT, R5, RZ, PT, P0 ;  /* 0x000000ff0500720c */ /* 0x000fda0003f05300 */
[----:B------:R-:W-:Y:S05]  /*0a20*/  @!P0 BRA `(.L_x_5) ;  /* 0x0000000000088947 */ /* 0x000fea0003800000 */
[----:B------:R0:W5:Y:S01]  /*0a30*/  LD.E R23, desc[UR50][R4.64] ;  /* 0x0000003204177980 */ /* 0x000162000c101900 */
[----:B------:R-:W-:Y:S05]  /*0a40*/  BRA `(.L_x_6) ;  /* 0x0000000000247947 */ /* 0x000fea0003800000 */
.L_x_5:
[----:B------:R-:W-:Y:S02]  /*0a50*/  ULDC.64 UR4, c[0x0][0x588] ;  /* 0x0001620000047ab9 */ /* 0x000fe40000000a00 */
[----:B------:R-:W-:-:S04]  /*0a60*/  ISETP.NE.U32.AND P0, PT, RZ, UR4, PT ;  /* 0x00000004ff007c0c */ /* 0x000fc8000bf05070 */
[----:B------:R-:W-:-:S13]  /*0a70*/  ISETP.NE.AND.EX P0, PT, RZ, UR5, PT, P0 ;  /* 0x00000005ff007c0c */ /* 0x000fda000bf05300 */
[----:B------:R-:W-:Y:S05]  /*0a80*/  @!P0 BRA `(.L_x_7) ;  /* 0x00000000000c8947 */ /* 0x000fea0003800000 */
[----:B------:R-:W0:Y:S02]  /*0a90*/  LDC.64 R4, c[0x0][0x588] ;  /* 0x00016200ff047b82 */ /* 0x000e240000000a00 */
[----:B0-----:R1:W5:Y:S01]  /*0aa0*/  LDG.E R23, desc[UR50][R4.64] ;  /* 0x0000003204177981 */ /* 0x001362000c1e1900 */
[----:B------:R-:W-:Y:S05]  /*0ab0*/  BRA `(.L_x_6) ;  /* 0x0000000000087947 */ /* 0x000fea0003800000 */
.L_x_7:
[----:B------:R-:W-:Y:S02]  /*0ac0*/  ULDC UR4, c[0x0][0x580] ;  /* 0x0001600000047ab9 */ /* 0x000fe40000000800 */
[----:B------:R-:W-:-:S07]  /*0ad0*/  IMAD.U32 R23, RZ, RZ, UR4 ;  /* 0x00000004ff177e24 */ /* 0x000fce000f8e00ff */
.L_x_6:
[----:B------:R-:W-:Y:S02]  /*0ae0*/  ULDC.64 UR4, c[0x0][0x5a0] ;  /* 0x0001680000047ab9 */ /* 0x000fe40000000a00 */
[----:B------:R-:W-:-:S04]  /*0af0*/  ISETP.NE.U32.AND P0, PT, RZ, UR4, PT ;  /* 0x00000004ff007c0c */ /* 0x000fc8000bf05070 */
[----:B------:R-:W-:-:S13]  /*0b00*/  ISETP.NE.AND.EX P0, PT, RZ, UR5, PT, P0 ;  /* 0x00000005ff007c0c */ /* 0x000fda000bf05300 */
[----:B------:R-:W-:Y:S05]  /*0b10*/  @!P0 BRA `(.L_x_8) ;  /* 0x00000000001c8947 */ /* 0x000fea0003800000 */
[----:B01----:R-:W0:Y:S02]  /*0b20*/  LDC.64 R4, c[0x0][0x5a0] ;  /* 0x00016800ff047b82 */ /* 0x003e240000000a00 */
[----:B0-----:R-:W2:Y:S02]  /*0b30*/  LDG.E.64 R4, desc[UR50][R4.64] ;  /* 0x0000003204047981 */ /* 0x001ea4000c1e1b00 */
[----:B--2---:R-:W-:-:S04]  /*0b40*/  ISETP.NE.U32.AND P0, PT, R4, RZ, PT ;  /* 0x000000ff0400720c */ /* 0x004fc80003f05070 */
[----:B------:R-:W-:-:S13]  /*0b50*/  ISETP.NE.AND.EX P0, PT, R5, RZ, PT, P0 ;  /* 0x000000ff0500720c */ /* 0x000fda0003f05300 */
[----:B------:R-:W-:Y:S05]  /*0b60*/  @!P0 BRA `(.L_x_8) ;  /* 0x0000000000088947 */ /* 0x000fea0003800000 */
[----:B------:R0:W5:Y:S01]  /*0b70*/  LD.E R22, desc[UR50][R4.64] ;  /* 0x0000003204167980 */ /* 0x000162000c101900 */
[----:B------:R-:W-:Y:S05]  /*0b80*/  BRA `(.L_x_9) ;  /* 0x0000000000247947 */ /* 0x000fea0003800000 */
.L_x_8:
[----:B------:R-:W-:Y:S02]  /*0b90*/  ULDC.64 UR4, c[0x0][0x590] ;  /* 0x0001640000047ab9 */ /* 0x000fe40000000a00 */
[----:B------:R-:W-:-:S04]  /*0ba0*/  ISETP.NE.U32.AND P0, PT, RZ, UR4, PT ;  /* 0x00000004ff007c0c */ /* 0x000fc8000bf05070 */
[----:B------:R-:W-:-:S13]  /*0bb0*/  ISETP.NE.AND.EX P0, PT, RZ, UR5, PT, P0 ;  /* 0x00000005ff007c0c */ /* 0x000fda000bf05300 */
[----:B------:R-:W-:Y:S05]  /*0bc0*/  @!P0 BRA `(.L_x_10) ;  /* 0x00000000000c8947 */ /* 0x000fea0003800000 */
[----:B01----:R-:W0:Y:S02]  /*0bd0*/  LDC.64 R4, c[0x0][0x590] ;  /* 0x00016400ff047b82 */ /* 0x003e240000000a00 */
[----:B0-----:R1:W5:Y:S01]  /*0be0*/  LDG.E R22, desc[UR50][R4.64] ;  /* 0x0000003204167981 */ /* 0x001362000c1e1900 */
[----:B------:R-:W-:Y:S05]  /*0bf0*/  BRA `(.L_x_9) ;  /* 0x0000000000087947 */ /* 0x000fea0003800000 */
.L_x_10:
[----:B------:R-:W-:Y:S02]  /*0c00*/  ULDC UR4, c[0x0][0x584] ;  /* 0x0001610000047ab9 */ /* 0x000fe40000000800 */
[----:B------:R-:W-:-:S07]  /*0c10*/  IMAD.U32 R22, RZ, RZ, UR4 ;  /* 0x00000004ff167e24 */ /* 0x000fce000f8e00ff */
.L_x_9:
[----:B------:R-:W-:Y:S01]  /*0c20*/  ULDC UR4, c[0x0][0x65c] ;  /* 0x0001970000047ab9 */ /* 0x000fe20000000800 */
[----:B01----:R-:W0:Y:S01]  /*0c30*/  LDC.64 R4, c[0x0][0x650] ;  /* 0x00019400ff047b82 */ /* 0x003e220000000a00 */
[----:B------:R-:W-:Y:S01]  /*0c40*/  UISETP.NE.AND UP2, UPT, UR4, 0x1, UPT ;  /* 0x000000010400788c */ /* 0x000fe2000bf45270 */
[----:B------:R-:W-:Y:S01]  /*0c50*/  IMAD.MOV.U32 R18, RZ, RZ, -0x1 ;  /* 0xffffffffff127424 */ /* 0x000fe200078e00ff */
[----:B------:R-:W-:Y:S01]  /*0c60*/  UISETP.NE.AND UP0, UPT, UR19, 0x2, UPT ;  /* 0x000000021300788c */ /* 0x000fe2000bf05270 */
[----:B------:R-:W-:Y:S01]  /*0c70*/  IMAD.MOV.U32 R19, RZ, RZ, -0x1 ;  /* 0xffffffffff137424 */ /* 0x000fe200078e00ff */
[----:B------:R-:W-:-:S07]  /*0c80*/  UP2UR UR40, UPR, URZ, 0x4 ;  /* 0x000000043f287883 */ /* 0x000fce0008000000 */
[----:B------:R-:W-:Y:S01]  /*0c90*/  @UP2 ULDC UR12, c[0x0][0x10] ;  /* 0x00000400000c2ab9 */ /* 0x000fe20000000800 */
[----:B------:R-:W-:Y:S01]  /*0ca0*/  @UP2 UMOV UR4, UR8 ;  /* 0x0000000800042c82 */ /* 0x000fe20008000000 */
[----:B------:R-:W-:Y:S01]  /*0cb0*/  @UP2 UMOV UR5, URZ ;  /* 0x0000003f00052c82 */ /* 0x000fe20008000000 */
[----:B------:R-:W-:Y:S01]  /*0cc0*/  @!UP2 ULDC UR16, c[0x0][0xc] ;  /* 0x000003000010aab9 */ /* 0x000fe20000000800 */
[----:B------:R-:W-:Y:S01]  /*0cd0*/  @UP2 UIMAD.WIDE.U32 UR12, UR15, UR12, UR4 ;  /* 0x0000000c0f0c22a5 */ /* 0x000fe2000f8e0004 */
[----:B------:R-:W-:Y:S02]  /*0ce0*/  ULDC UR10, c[0x0][0xc] ;  /* 0x00000300000a7ab9 */ /* 0x000fe40000000800 */
[----:B------:R-:W-:Y:S01]  /*0cf0*/  @UP2 UMOV UR4, URZ ;  /* 0x0000003f00042c82 */ /* 0x000fe20008000000 */
[----:B------:R-:W-:Y:S01]  /*0d00*/  UMOV UR5, URZ ;  /* 0x0000003f00057c82 */ /* 0x000fe20008000000 */
[----:B------:R-:W-:Y:S01]  /*0d10*/  @UP2 UIADD3 UR18, UR13, UR4, URZ ;  /* 0x000000040d122290 */ /* 0x000fe2000fffe03f */
[----:B------:R-:W-:-:S02]  /*0d20*/  ULDC UR11, c[0x0][0x10] ;  /* 0x00000400000b7ab9 */ /* 0x000fc40000000800 */
[----:B------:R-:W-:Y:S01]  /*0d30*/  UMOV UR4, UR15 ;  /* 0x0000000f00047c82 */ /* 0x000fe20008000000 */
[----:B------:R-:W-:Y:S02]  /*0d40*/  UIMAD.WIDE.U32 UR10, UR10, UR11, URZ ;  /* 0x0000000b0a0a72a5 */ /* 0x000fe4000f8e003f */
[----:B------:R-:W-:Y:S01]  /*0d50*/  @!UP2 UIMAD.WIDE.U32 UR4, UR8, UR16, UR4 ;  /* 0x000000100804a2a5 */ /* 0x000fe2000f8e0004 */
[----:B------:R-:W-:Y:S02]  /*0d60*/  ULDC UR13, c[0x0][0x14] ;  /* 0x00000500000d7ab9 */ /* 0x000fe40000000800 */
[----:B------:R-:W-:Y:S02]  /*0d70*/  UIMAD.WIDE.U32 UR38, UR10, UR13, URZ ;  /* 0x0000000d0a2672a5 */ /* 0x000fe4000f8e003f */
[----:B------:R-:W-:Y:S02]  /*0d80*/  UIMAD UR41, UR11, UR13, URZ ;  /* 0x0000000d0b2972a4 */ /* 0x000fe4000f8e023f */
[----:B------:R-:W-:Y:S01]  /*0d90*/  @!UP2 UMOV UR12, UR4 ;  /* 0x00000004000cac82 */ /* 0x000fe20008000000 */
[----:B------:R-:W-:Y:S01]  /*0da0*/  @!UP2 UMOV UR18, UR5 ;  /* 0x000000050012ac82 */ /* 0x000fe20008000000 */
[----:B------:R-:W-:-:S02]  /*0db0*/  UIADD3 UR41, UR39, UR41, URZ ;  /* 0x0000002927297290 */ /* 0x000fc4000fffe03f */
[----:B------:R-:W-:-:S04]  /*0dc0*/  UIADD3 UR4, UP1, UR12, UR38, URZ ;  /* 0x000000260c047290 */ /* 0x000fc8000ff3e03f */
[----:B------:R-:W-:Y:S02]  /*0dd0*/  UIADD3.X UR5, UR18, UR41, URZ, UP1, !UPT ;  /* 0x0000002912057290 */ /* 0x000fe40008ffe43f */
[----:B------:R-:W-:Y:S02]  /*0de0*/  USEL UR4, UR4, UR12, !UP0 ;  /* 0x0000000c04047287 */ /* 0x000fe4000c000000 */
[----:B------:R-:W-:-:S04]  /*0df0*/  USEL UR5, UR5, UR18, !UP0 ;  /* 0x0000001205057287 */ /* 0x000fc8000c000000 */
[----:B0-----:R-:W-:Y:S01]  /*0e00*/  ISETP.LE.U32.AND P0, PT, R4, UR4, PT ;  /* 0x0000000404007c0c */ /* 0x001fe2000bf03070 */
[----:B------:R-:W-:Y:S01]  /*0e10*/  IMAD.U32 R16, RZ, RZ, UR4 ;  /* 0x00000004ff107e24 */ /* 0x000fe2000f8e00ff */
[----:B------:R-:W-:Y:S01]  /*0e20*/  PRMT R4, RZ, 0x7610, R4 ;  /* 0x00007610ff047816 */ /* 0x000fe20000000004 */
[----:B------:R-:W-:Y:S02]  /*0e30*/  IMAD.U32 R2, RZ, RZ, UR5 ;  /* 0x00000005ff027e24 */ /* 0x000fe4000f8e00ff */
[----:B------:R-:W-:-:S03]  /*0e40*/  IMAD.U32 R17, RZ, RZ, UR5 ;  /* 0x00000005ff117e24 */ /* 0x000fc6000f8e00ff */
[----:B------:R-:W-:Y:S01]  /*0e50*/  ISETP.GE.U32.AND.EX P0, PT, R2, R5, PT, P0 ;  /* 0x000000050200720c */ /* 0x000fe20003f06100 */
[----:B------:R-:W-:-:S12]  /*0e60*/  IMAD.MOV.U32 R2, RZ, RZ, -0x1 ;  /* 0xffffffffff027424 */ /* 0x000fd800078e00ff */
[----:B------:R-:W-:Y:S05]  /*0e70*/  @P0 BRA `(.L_x_11) ;  /* 0x0000000400500947 */ /* 0x000fea0003800000 */
[----:B------:R-:W-:Y:S01]  /*0e80*/  ULDC.64 UR18, c[0x0][0x628] ;  /* 0x00018a0000127ab9 */ /* 0x000fe20000000a00 */
[C---:B------:R-:W-:Y:S01]  /*0e90*/  R2UR UR20, R16.reuse ;  /* 0x00000000101472ca */ /* 0x040fe200000e0000 */
[----:B------:R-:W-:Y:S01]  /*0ea0*/  ULDC UR16, c[0x0][0x630] ;  /* 0x00018c0000107ab9 */ /* 0x000fe20000000800 */
[----:B------:R-:W-:Y:S02]  /*0eb0*/  ISETP.NE.U32.AND P0, PT, RZ, UR18, PT ;  /* 0x00000012ff007c0c */ /* 0x000fe4000bf05070 */
[----:B------:R-:W-:Y:S02]  /*0ec0*/  R2UR UR4, R16 ;  /* 0x00000000100472ca */ /* 0x000fe400000e0000 */
[----:B------:R-:W-:Y:S02]  /*0ed0*/  ISETP.NE.AND.EX P0, PT, RZ, UR19, PT, P0 ;  /* 0x00000013ff007c0c */ /* 0x000fe4000bf05300 */
[----:B------:R-:W-:-:S11]  /*0ee0*/  R2UR UR5, R17 ;  /* 0x00000000110572ca */ /* 0x000fd600000e0000 */
[----:B------:R-:W-:Y:S05]  /*0ef0*/  @!P0 BRA `(.L_x_12) ;  /* 0x0000000000308947 */ /* 0x000fea0003800000 */
[----:B------:R-:W-:Y:S01]  /*0f00*/  R2UR UR4, R16 ;  /* 0x00000000100472ca */ /* 0x000fe200000e0000 */
[----:B------:R-:W-:Y:S01]  /*0f10*/  ULDC UR12, c[0x0][0x634] ;  /* 0x00018d00000c7ab9 */ /* 0x000fe20000000800 */
[----:B------:R-:W-:-:S11]  /*0f20*/  R2UR UR15, R17 ;  /* 0x00000000110f72ca */ /* 0x000fd600000e0000 */
[----:B------:R-:W-:-:S04]  /*0f30*/  UIADD3 UR12, UP1, UR4, UR12, URZ ;  /* 0x0000000c040c7290 */ /* 0x000fc8000ff3e03f */
[----:B------:R-:W-:-:S04]  /*0f40*/  UIADD3.X UR15, URZ, UR15, URZ, UP1, !UPT ;  /* 0x0000000f3f0f7290 */ /* 0x000fc80008ffe43f */
[----:B------:R-:W-:-:S04]  /*0f50*/  UIMAD.WIDE.U32 UR4, UR15, UR18, URZ ;  /* 0x000000120f0472a5 */ /* 0x000fc8000f8e003f */
[----:B------:R-:W-:Y:S02]  /*0f60*/  UIMAD.WIDE.U32 UR10, UP1, UR12, UR19, UR4 ;  /* 0x000000130c0a72a5 */ /* 0x000fe4000f820004 */
[----:B------:R-:W-:Y:S02]  /*0f70*/  UIMAD.WIDE.U32 UR4, UR12, UR18, URZ ;  /* 0x000000120c0472a5 */ /* 0x000fe4000f8e003f */
[----:B------:R-:W-:Y:S02]  /*0f80*/  UIADD3.X UR13, URZ, URZ, URZ, UP1, !UPT ;  /* 0x0000003f3f0d7290 */ /* 0x000fe40008ffe43f */
[----:B------:R-:W-:Y:S01]  /*0f90*/  UIADD3 URZ, UP1, UR5, UR10, URZ ;  /* 0x0000000a053f7290 */ /* 0x000fe2000ff3e03f */
[----:B------:R-:W-:-:S03]  /*0fa0*/  UMOV UR12, UR11 ;  /* 0x0000000b000c7c82 */ /* 0x000fc60008000000 */
[----:B------:R-:W-:-:S12]  /*0fb0*/  UIMAD.WIDE.U32.X UR4, UR15, UR19, UR12, UP1 ;  /* 0x000000130f0472a5 */ /* 0x000fd800088e040c */
.L_x_12:
[----:B------:R-:W-:Y:S01]  /*0fc0*/  USHF.R.U64 UR4, UR4, UR16, UR5 ;  /* 0x0000001004047299 */ /* 0x000fe20008001205 */
[----:B------:R-:W-:Y:S01]  /*0fd0*/  R2UR UR11, R17 ;  /* 0x00000000110b72ca */ /* 0x000fe200000e0000 */
[----:B------:R-:W-:Y:S02]  /*0fe0*/  USHF.R.U32.HI UR5, URZ, UR16, UR5 ;  /* 0x000000103f057299 */ /* 0x000fe40008011605 */
[----:B------:R-:W-:Y:S01]  /*0ff0*/  UIADD3 UR12, UP1, URZ, -UR4, URZ ;  /* 0x800000043f0c7290 */ /* 0x000fe2000ff3e03f */
[----:B------:R-:W-:Y:S01]  /*1000*/  ULDC.64 UR18, c[0x0][0x620] ;  /* 0x0001880000127ab9 */ /* 0x000fe20000000a00 */
[----:B------:R-:W-:Y:S02]  /*1010*/  UISETP.NE.AND UP2, UPT, UR40, URZ, UPT ;  /* 0x0000003f2800728c */ /* 0x000fe4000bf45270 */
[----:B------:R-:W-:Y:S01]  /*1020*/  UIADD3.X UR5, URZ, ~UR5, URZ, UP1, !UPT ;  /* 0x800000053f057290 */ /* 0x000fe20008ffe43f */
[----:B------:R-:W-:Y:S01]  /*1030*/  UMOV UR10, UR20 ;  /* 0x00000014000a7c82 */ /* 0x000fe20008000000 */
[----:B------:R-:W-:-:S02]  /*1040*/  ULDC UR13, c[0x0][0x618] ;  /* 0x00018600000d7ab9 */ /* 0x000fc40000000800 */
[----:B------:R-:W-:Y:S02]  /*1050*/  UIMAD UR5, UR5, UR18, URZ ;  /* 0x00000012050572a4 */ /* 0x000fe4000f8e023f */
[----:B------:R-:W-:Y:S02]  /*1060*/  UIMAD.WIDE.U32 UR10, UR12, UR18, UR10 ;  /* 0x000000120c0a72a5 */ /* 0x000fe4000f8e000a */
[----:B------:R-:W-:Y:S02]  /*1070*/  UIMAD UR12, UR12, UR19, UR5 ;  /* 0x000000130c0c72a4 */ /* 0x000fe4000f8e0205 */
[----:B------:R-:W-:Y:S02]  /*1080*/  @UP2 UIMAD UR7, UR17, UR9, UR8 ;  /* 0x00000009110722a4 */ /* 0x000fe4000f8e0208 */
[----:B------:R-:W-:Y:S01]  /*1090*/  UIADD3 UR11, UR11, UR12, URZ ;  /* 0x0000000c0b0b7290 */ /* 0x000fe2000fffe03f */
[----:B------:R-:W-:Y:S01]  /*10a0*/  ULDC.64 UR8, c[0x0][0x640] ;  /* 0x0001900000087ab9 */ /* 0x000fe20000000a00 */
[----:B------:R-:W-:-:S02]  /*10b0*/  ULDC UR15, c[0x0][0x608] ;  /* 0x00018200000f7ab9 */ /* 0x000fc40000000800 */
[----:B------:R-:W-:Y:S01]  /*10c0*/  USHF.R.U64 UR20, UR10, UR13, UR11 ;  /* 0x0000000d0a147299 */ /* 0x000fe2000800120b */
[----:B------:R-:W-:Y:S01]  /*10d0*/  ISETP.NE.U32.AND P0, PT, RZ, UR8, PT ;  /* 0x00000008ff007c0c */ /* 0x000fe2000bf05070 */
[----:B------:R-:W-:Y:S01]  /*10e0*/  USHF.R.U32.HI UR11, URZ, UR13, UR11 ;  /* 0x0000000d3f0b7299 */ /* 0x000fe2000801160b */
[----:B------:R-:W-:Y:S02]  /*10f0*/  ULDC UR21, c[0x0][0x658] ;  /* 0x0001960000157ab9 */ /* 0x000fe40000000800 */
[----:B------:R-:W-:Y:S01]  /*1100*/  ISETP.NE.AND.EX P0, PT, RZ, UR9, PT, P0 ;  /* 0x00000009ff007c0c */ /* 0x000fe2000bf05300 */
[----:B------:R-:W-:Y:S02]  /*1110*/  USHF.R.U64 UR25, UR20, UR15, UR11 ;  /* 0x0000000f14197299 */ /* 0x000fe4000800120b */
[----:B------:R-:W-:Y:S01]  /*1120*/  USHF.R.U32.HI UR11, URZ, UR15, UR11 ;  /* 0x0000000f3f0b7299 */ /* 0x000fe2000801160b */
[----:B------:R-:W-:Y:S01]  /*1130*/  UMOV UR10, 0xffffffff ;  /* 0xffffffff000a7882 */ /* 0x000fe20000000000 */
[----:B------:R-:W-:Y:S01]  /*1140*/  ULDC UR5, c[0x0][0x600] ;  /* 0x0001800000057ab9 */ /* 0x000fe20000000800 */
[----:B------:R-:W-:-:S02]  /*1150*/  USHF.L.U32 UR10, UR10, UR21, URZ ;  /* 0x000000150a0a7299 */ /* 0x000fc4000800063f */
[----:B------:R-:W-:Y:S02]  /*1160*/  USHF.R.U64 UR26, UR25, UR21, UR11 ;  /* 0x00000015191a7299 */ /* 0x000fe4000800120b */
[----:B------:R-:W-:Y:S02]  /*1170*/  ULOP3.LUT UR15, URZ, UR10, URZ, 0x33, !UPT ;  /* 0x0000000a3f0f7292 */ /* 0x000fe4000f8e333f */
[----:B------:R-:W-:Y:S02]  /*1180*/  UIADD3 UR19, UR5, -0x1, URZ ;  /* 0xffffffff05137890 */ /* 0x000fe4000fffe03f */
[----:B------:R-:W-:Y:S01]  /*1190*/  USHF.R.U32.HI UR11, URZ, UR21, UR11 ;  /* 0x000000153f0b7299 */ /* 0x000fe2000801160b */
[----:B------:R-:W-:Y:S01]  /*11a0*/  ULDC UR22, c[0x0][0x648] ;  /* 0x0001920000167ab9 */ /* 0x000fe20000000800 */
[----:B------:R-:W-:Y:S01]  /*11b0*/  ULDC UR23, c[0x0][0x638] ;  /* 0x00018e0000177ab9 */ /* 0x000fe20000000800 */
[----:B------:R-:W-:Y:S01]  /*11c0*/  UMOV UR24, 0x1 ;  /* 0x0000000100187882 */ /* 0x000fe20000000000 */
[----:B------:R-:W-:Y:S01]  /*11d0*/  UMOV UR10, UR26 ;  /* 0x0000001a000a7c82 */ /* 0x000fe20008000000 */
[----:B------:R-:W-:Y:S07]  /*11e0*/  @!P0 BRA `(.L_x_13) ;  /* 0x0000000000308947 */ /* 0x000fee0003800000 */
[----:B------:R-:W-:Y:S02]  /*11f0*/  ULDC UR16, c[0x0][0x64c] ;  /* 0x0001930000107ab9 */ /* 0x000fe40000000800 */
        /* <DEDUP_REMOVED lines=8> */
[----:B------:R-:W-:-:S07]  /*1280*/  UIMAD.WIDE.U32.X UR8, UR18, UR9, UR16, UP1 ;  /* 0x00000009120872a5 */ /* 0x000fce00088e0410 */
[----:B------:R-:W-:Y:S01]  /*1290*/  UMOV UR10, UR8 ;  /* 0x00000008000a7c82 */ /* 0x000fe20008000000 */
[----:B------:R-:W-:-:S05]  /*12a0*/  UMOV UR11, UR9 ;  /* 0x00000009000b7c82 */ /* 0x000fca0008000000 */
.L_x_13:
[----:B------:R-:W-:Y:S01]  /*12b0*/  USHF.R.U64 UR9, UR10, UR22, UR11 ;  /* 0x000000160a097299 */ /* 0x000fe2000800120b */
[----:B------:R-:W-:Y:S01]  /*12c0*/  IMAD.MOV.U32 R4, RZ, RZ, 0x1 ;  /* 0x00000001ff047424 */ /* 0x000fe200078e00ff */
[----:B------:R-:W-:Y:S01]  /*12d0*/  USHF.L.U32 UR8, UR24, UR21, URZ ;  /* 0x0000001518087299 */ /* 0x000fe2000800063f */
[----:B------:R-:W-:Y:S01]  /*12e0*/  IMAD.U32 R19, RZ, RZ, UR4 ;  /* 0x00000004ff137e24 */ /* 0x000fe2000f8e00ff */
[----:B------:R-:W-:Y:S02]  /*12f0*/  ULOP3.LUT UR15, UR25, UR15, URZ, 0xc0, !UPT ;  /* 0x0000000f190f7292 */ /* 0x000fe4000f8ec03f */
[----:B------:R-:W-:Y:S02]  /*1300*/  UIADD3 UR10, -UR9, URZ, URZ ;  /* 0x0000003f090a7290 */ /* 0x000fe4000fffe13f */
[----:B------:R-:W-:Y:S02]  /*1310*/  UIMAD UR15, UR8, UR9, UR15 ;  /* 0x00000009080f72a4 */ /* 0x000fe4000f8e020f */
[----:B------:R-:W-:-:S02]  /*1320*/  ULOP3.LUT UR19, UR20, UR19, URZ, 0xc0, !UPT ;  /* 0x0000001314137292 */ /* 0x000fc4000f8ec03f */
[----:B------:R-:W-:Y:S01]  /*1330*/  UIMAD UR8, UR10, UR23, UR26 ;  /* 0x000000170a0872a4 */ /* 0x000fe2000f8e021a */
[----:B------:R-:W-:Y:S01]  /*1340*/  ULDC UR9, c[0x0][0x610] ;  /* 0x0001840000097ab9 */ /* 0x000fe20000000800 */
[----:B------:R-:W-:Y:S02]  /*1350*/  UISETP.NE.AND UP1, UPT, UR40, URZ, UPT ;  /* 0x0000003f2800728c */ /* 0x000fe4000bf25270 */
[----:B------:R-:W-:Y:S02]  /*1360*/  UIMAD UR7, UR15, UR9, UR7 ;  /* 0x000000090f0772a4 */ /* 0x000fe4000f8e0207 */
[----:B------:R-:W-:-:S04]  /*1370*/  UIMAD UR8, UR8, UR5, UR19 ;  /* 0x00000005080872a4 */ /* 0x000fc8000f8e0213 */
[----:B------:R-:W-:Y:S02]  /*1380*/  USEL UR5, UR8, UR7, !UP1 ;  /* 0x0000000708057287 */ /* 0x000fe4000c800000 */
[----:B------:R-:W-:-:S04]  /*1390*/  USEL UR7, UR7, UR8, !UP1 ;  /* 0x0000000807077287 */ /* 0x000fc8000c800000 */
[----:B------:R-:W-:Y:S02]  /*13a0*/  IMAD.U32 R2, RZ, RZ, UR5 ;  /* 0x00000005ff027e24 */ /* 0x000fe4000f8e00ff */
[----:B------:R-:W-:-:S07]  /*13b0*/  IMAD.U32 R18, RZ, RZ, UR7 ;  /* 0x00000007ff127e24 */ /* 0x000fce000f8e00ff */
.L_x_11:
[----:B------:R-:W-:Y:S05]  /*13c0*/  @!P1 BRA `(.L_x_14) ;  /* 0x00000000000c9947 */ /* 0x000fea0003800000 */
[----:B------:R-:W-:Y:S01]  /*13d0*/  UCGABAR_WAIT ;  /* 0x0000000000007dc7 */ /* 0x000fe20008000000 */
[----:B------:R-:W-:Y:S01]  /*13e0*/  CCTL.IVALL ;  /* 0x00000000ff00798f */ /* 0x000fe20002000000 */
[----:B------:R-:W-:Y:S05]  /*13f0*/  BRA `(.L_x_15) ;  /* 0x0000000000047947 */ /* 0x000fea0003800000 */
.L_x_14:
[----:B------:R-:W-:Y:S06]  /*1400*/  BAR.SYNC.DEFER_BLOCKING 0x0 ;  /* 0x0000000000007b1d */ /* 0x000fec0000010000 */
.L_x_15:
[----:B------:R-:W-:Y:S02]  /*1410*/  ULDC UR4, c[0x0][0x28c] ;  /* 0x0000a30000047ab9 */ /* 0x000fe40000000800 */
[----:B------:R-:W-:-:S04]  /*1420*/  UIADD3 UR4, UR4, 0x7f, URZ ;  /* 0x0000007f04047890 */ /* 0x000fc8000fffe03f */
[----:B------:R-:W-:-:S04]  /*1430*/  USHF.R.S32.HI UR5, URZ, 0x1f, UR4 ;  /* 0x0000001f3f057899 */ /* 0x000fc80008011404 */
[----:B------:R-:W-:-:S04]  /*1440*/  ULEA.HI UR5, UR5, UR4, URZ, 0x7 ;  /* 0x0000000405057291 */ /* 0x000fc8000f8f383f */
[----:B------:R-:W-:Y:S01]  /*1450*/  USHF.R.S32.HI UR37, URZ, 0x7, UR5 ;  /* 0x000000073f257899 */ /* 0x000fe20008011405 */
[----:B------:R-:W-:Y:S11]  /*1460*/  @!P2 BRA `(.L_x_16) ;  /* 0x0000009400d4a947 */ /* 0x000ff60003800000 */
[----:B------:R-:W-:-:S06]  /*1470*/  UISETP.GT.U32.AND UP1, UPT, UR14, 0x1, UPT ;  /* 0x000000010e00788c */ /* 0x000fcc000bf24070 */
[----:B------:R-:W-:-:S13]  /*1480*/  PLOP3.LUT P0, PT, PT, PT, UP1, 0x80, 0x0 ;  /* 0x000000000000781c */ /* 0x000fda0003f0f018 */
[----:B------:R-:W-:Y:S05]  /*1490*/  @P0 EXIT ;  /* 0x000000000000094d */ /* 0x000fea0003800000 */
.L_x_17:
[----:B------:R-:W-:-:S08]  /*14a0*/  NOP ;  /* 0x0000000000007918 */ /* 0x000fd00000000000 */
[----:B------:R-:W0:Y:S02]  /*14b0*/  USETMAXREG.TRY_ALLOC.CTAPOOL UP1, 0xe8 ;  /* 0x000000e8000079c8 */ /* 0x000e240008020600 */
[----:B0-----:R-:W-:-:S13]  /*14c0*/  PLOP3.LUT P0, PT, PT, PT, UP1, 0x80, 0x0 ;  /* 0x000000000000781c */ /* 0x001fda0003f0f018 */
[----:B------:R-:W-:Y:S05]  /*14d0*/  @!P0 BRA `(.L_x_17) ;  /* 0xfffffffc00f08947 */ /* 0x000fea000383ffff */
[----:B------:R-:W-:-:S13]  /*14e0*/  LOP3.LUT P0, RZ, R4, 0xff, RZ, 0xc0, !PT ;  /* 0x000000ff04ff7812 */ /* 0x000fda000780c0ff */
[----:B------:R-:W-:Y:S05]  /*14f0*/  @!P0 EXIT ;  /* 0x000000000000894d */ /* 0x000fea0003800000 */
[----:B------:R-:W0:Y:S01]  /*1500*/  S2UR UR5, SR_CgaCtaId ;  /* 0x00000000000579c3 */ /* 0x000e220000008800 */
[----:B------:R-:W-:Y:S01]  /*1510*/  VIADD R7, R7, 0xffffffff ;  /* 0xffffffff07077836 */ /* 0x000fe20000000000 */
[CC--:B------:R-:W-:Y:S01]  /*1520*/  LEA.HI R0, R6.reuse, R3.reuse, RZ, 0x2 ;  /* 0x0000000306007211 */ /* 0x0c0fe200078f10ff */
[----:B------:R-:W-:Y:S01]  /*1530*/  UMOV UR44, 0x400 ;  /* 0x00000400002c7882 */ /* 0x000fe20000000000 */
[----:B------:R-:W-:Y:S01]  /*1540*/  LEA.HI R6, R6, R3, RZ, 0x5 ;  /* 0x0000000306067211 */ /* 0x000fe200078f28ff */
[----:B------:R-:W-:Y:S01]  /*1550*/  USHF.R.U32.HI UR4, URZ, 0x2, UR37 ;  /* 0x000000023f047899 */ /* 0x000fe20008011625 */
[----:B------:R-:W-:Y:S01]  /*1560*/  R2UR UR46, R7 ;  /* 0x00000000072e72ca */ /* 0x000fe200000e0000 */
[----:B------:R-:W-:Y:S01]  /*1570*/  ULOP3.LUT UR45, UR37, 0x3, URZ, 0xc0, !UPT ;  /* 0x00000003252d7892 */ /* 0x000fe2000f8ec03f */
[--C-:B------:R-:W-:Y:S01]  /*1580*/  SHF.R.S32.HI R154, RZ, 0x2, R0.reuse ;  /* 0x00000002ff9a7819 */ /* 0x100fe20000011400 */
[----:B------:R-:W-:Y:S01]  /*1590*/  UISETP.LT.AND UP1, UPT, UR37, 0x1, UPT ;  /* 0x000000012500788c */ /* 0x000fe2000bf21270 */
[----:B------:R-:W-:Y:S01]  /*15a0*/  SHF.R.S32.HI R5, RZ, 0x1f, R0 ;  /* 0x0000001fff057819 */ /* 0x000fe20000011400 */
[----:B------:R-:W-:Y:S01]  /*15b0*/  ULOP3.LUT UR4, UR4, 0x1, URZ, 0xc0, !UPT ;  /* 0x0000000104047892 */ /* 0x000fe2000f8ec03f */
[----:B------:R-:W-:Y:S01]  /*15c0*/  LOP3.LUT R156, R0, 0xfffffffc, RZ, 0xc0, !PT ;  /* 0xfffffffc009c7812 */ /* 0x000fe200078ec0ff */
[----:B------:R-:W-:Y:S01]  /*15d0*/  ULDC UR6, c[0x0][0x284] ;  /* 0x0000a10000067ab9 */ /* 0x000fe20000000800 */
[----:B------:R-:W-:Y:S01]  /*15e0*/  LEA.HI R5, R5, R154, RZ, 0x3 ;  /* 0x0000009a05057211 */ /* 0x000fe200078f18ff */
[----:B------:R-:W-:Y:S01]  /*15f0*/  USEL UR45, UR45, URZ, !UP0 ;  /* 0x0000003f2d2d7287 */ /* 0x000fe2000c000000 */
[----:B------:R-:W-:Y:S01]  /*1600*/  ISETP.NE.AND P0, PT, R7, RZ, PT ;  /* 0x000000ff0700720c */ /* 0x000fe20003f05270 */
[----:B------:R-:W-:Y:S01]  /*1610*/  USEL UR48, UR37, 0x1, UP1 ;  /* 0x0000000125307887 */ /* 0x000fe20008800000 */
[----:B------:R-:W-:Y:S01]  /*1620*/  LOP3.LUT R5, R5, 0xfffffff8, RZ, 0xc0, !PT ;  /* 0xfffffff805057812 */ /* 0x000fe200078ec0ff */
[----:B------:R-:W-:Y:S01]  /*1630*/  USHF.L.U32 UR46, UR46, 0x3, URZ ;  /* 0x000000032e2e7899 */ /* 0x000fe2000800063f */
[----:B------:R-:W-:Y:S01]  /*1640*/  IMAD.IADD R156, R3, 0x1, -R156 ;  /* 0x00000001039c7824 */ /* 0x000fe200078e0a9c */
[----:B------:R-:W-:Y:S01]  /*1650*/  UISETP.EQ.U32.AND UP0, UPT, UR4, 0x1, !UP0 ;  /* 0x000000010400788c */ /* 0x000fe2000c702070 */
[----:B------:R-:W-:Y:S01]  /*1660*/  SEL R170, RZ, 0x1, P0 ;  /* 0x00000001ffaa7807 */ /* 0x000fe20000000000 */
[----:B------:R-:W-:Y:S01]  /*1670*/  IMAD.IADD R154, R154, 0x1, -R5 ;  /* 0x000000019a9a7824 */ /* 0x000fe200078e0a05 */
[----:B0-----:R-:W-:Y:S01]  /*1680*/  ULEA UR44, UR5, UR44, 0x18 ;  /* 0x0000002c052c7291 */ /* 0x001fe2000f8ec03f */
[----:B------:R-:W-:Y:S01]  /*1690*/  SHF.R.S32.HI R5, RZ, 0x5, R6 ;  /* 0x00000005ff057819 */ /* 0x000fe20000011406 */
[----:B------:R-:W-:Y:S01]  /*16a0*/  IMAD.U32 R158, RZ, RZ, UR46 ;  /* 0x0000002eff9e7e24 */ /* 0x000fe2000f8e00ff */
[----:B------:R-:W-:Y:S01]  /*16b0*/  ULOP3.LUT UR36, UR42, 0x1, URZ, 0xfc, !UPT ;  /* 0x000000012a247892 */ /* 0x000fe2000f8efc3f */
[--C-:B------:R-:W-:Y:S01]  /*16c0*/  SHF.R.S32.HI R155, RZ, 0x1f, R154.reuse ;  /* 0x0000001fff9b7819 */ /* 0x100fe2000001149a */
[----:B------:R-:W-:Y:S01]  /*16d0*/  UIADD3 UR47, UR44, 0x50, URZ ;  /* 0x000000502c2f7890 */ /* 0x000fe2000fffe03f */
[C-C-:B------:R-:W-:Y:S01]  /*16e0*/  IMAD R161, R5.reuse, -0x10, -R154.reuse ;  /* 0xfffffff005a17824 */ /* 0x140fe200078e0a9a */
[C---:B------:R-:W-:Y:S01]  /*16f0*/  LOP3.LUT R160, R158.reuse, 0x8, RZ, 0xc0, !PT ;  /* 0x000000089ea07812 */ /* 0x040fe200078ec0ff */
[----:B------:R-:W-:Y:S01]  /*1700*/  USHF.L.U32 UR43, UR37, 0x1, URZ ;  /* 0x00000001252b7899 */ /* 0x000fe2000800063f */
[----:B------:R-:W-:Y:S01]  /*1710*/  IMAD.WIDE R154, R5, 0x10, R154 ;  /* 0x00000010059a7825 */ /* 0x000fe200078e029a */
[----:B------:R-:W-:Y:S01]  /*1720*/  LOP3.LUT R158, R158, 0x8, RZ, 0xc, !PT ;  /* 0x000000089e9e7812 */ /* 0x000fe200078e0cff */
[----:B------:R-:W-:Y:S01]  /*1730*/  UIADD3 UR48, -UR48, UR37, URZ ;  /* 0x0000002530307290 */ /* 0x000fe2000fffe13f */
[----:B------:R-:W-:Y:S01]  /*1740*/  LOP3.LUT R160, R160, 0x18, RZ, 0x3c, !PT ;  /* 0x00000018a0a07812 */ /* 0x000fe200078e3cff */
[----:B------:R-:W-:Y:S01]  /*1750*/  IMAD.U32 R157, RZ, RZ, UR47 ;  /* 0x0000002fff9d7e24 */ /* 0x000fe2000f8e00ff */
[----:B------:R-:W-:Y:S01]  /*1760*/  USEL UR49, URZ, 0x1, !UP0 ;  /* 0x000000013f317887 */ /* 0x000fe2000c000000 */
[----:B------:R-:W-:-:S02]  /*1770*/  VIADD R161, R161, UR6 ;  /* 0x00000006a1a17c36 */ /* 0x000fc40008000000 */
[----:B------:R-:W-:-:S09]  /*1780*/  VIADD R159, R157, UR46 ;  /* 0x0000002e9d9f7c36 */ /* 0x000fd20008000000 */
.L_x_293:
[----:B------:R-:W-:Y:S01]  /*1790*/  SHF.L.U32 R0, R170, 0x1f, RZ ;  /* 0x0000001faa007819 */ /* 0x000fe200000006ff */
[----:B------:R-:W-:Y:S02]  /*17a0*/  ULDC UR4, c[0x0][0x28c] ;  /* 0x0000a30000047ab9 */ /* 0x000fe40000000800 */
[----:B------:R-:W-:Y:S01]  /*17b0*/  ISETP.LT.AND P1, PT, RZ, UR4, PT ;  /* 0x00000004ff007c0c */ /* 0x000fe2000bf21270 */
[----:B------:R-:W0:Y:S02]  /*17c0*/  SYNCS.PHASECHK.TRANS64.TRYWAIT P0, [R157+UR46], R0 ;  /* 0x000000009d0075a7 */ /* 0x000e24000800016e */
[----:B01234-:R-:W-:Y:S10]  /*17d0*/  @!P0 BRA `(.L_x_18) ;  /* 0x000000a400788947 */ /* 0x01fff40003800000 */
.L_x_315:
[----:B------:R-:W-:Y:S05]  /*17e0*/  @P1 BRA `(.L_x_19) ;  /* 0x0000000000401947 */ /* 0x000fea0003800000 */
[----:B0-----:R-:W-:Y:S01]  /*17f0*/  MOV R0, 0x0 ;  /* 0x0000000000007802 */ /* 0x001fe20000000f00 */
[----:B------:R-:W-:Y:S01]  /*1800*/  ULDC.64 UR4, c[0x4][0x68] ;  /* 0x01001a0000047ab9 */ /* 0x000fe20000000a00 */
[----:B------:R-:W-:Y:S01]  /*1810*/  ULDC.64 UR6, c[0x4][0x8] ;  /* 0x0100020000067ab9 */ /* 0x000fe20000000a00 */
[----:B------:R-:W-:Y:S01]  /*1820*/  IMAD.U32 R4, RZ, RZ, UR4 ;  /* 0x00000004ff047e24 */ /* 0x000fe2000f8e00ff */
[----:B------:R0:W1:Y:S01]  /*1830*/  LDC.64 R14, c[0x4][R0] ;  /* 0x01000000000e7b82 */ /* 0x0000620000000a00 */
[----:B------:R-:W-:Y:S01]  /*1840*/  IMAD.U32 R5, RZ, RZ, UR5 ;  /* 0x00000005ff057e24 */ /* 0x000fe2000f8e00ff */
[----:B------:R-:W-:Y:S01]  /*1850*/  ULDC.64 UR4, c[0x4][0x70] ;  /* 0x01001c0000047ab9 */ /* 0x000fe20000000a00 */
[----:B------:R-:W-:Y:S02]  /*1860*/  IMAD.U32 R10, RZ, RZ, UR6 ;  /* 0x00000006ff0a7e24 */ /* 0x000fe4000f8e00ff */
[----:B------:R-:W-:Y:S02]  /*1870*/  IMAD.U32 R6, RZ, RZ, UR4 ;  /* 0x00000004ff067e24 */ /* 0x000fe4000f8e00ff */
[----:B------:R-:W-:-:S02]  /*1880*/  IMAD.U32 R7, RZ, RZ, UR5 ;  /* 0x00000005ff077e24 */ /* 0x000fc4000f8e00ff */
[----:B------:R-:W-:Y:S02]  /*1890*/  IMAD.U32 R11, RZ, RZ, UR7 ;  /* 0x00000007ff0b7e24 */ /* 0x000fe4000f8e00ff */
[----:B------:R-:W-:Y:S02]  /*18a0*/  IMAD.MOV.U32 R8, RZ, RZ, 0x1e1 ;  /* 0x000001e1ff087424 */ /* 0x000fe400078e00ff */
[----:B------:R-:W-:Y:S02]  /*18b0*/  IMAD.MOV.U32 R12, RZ, RZ, 0x1 ;  /* 0x00000001ff0c7424 */ /* 0x000fe400078e00ff */
[----:B0-----:R-:W-:-:S07]  /*18c0*/  IMAD.MOV.U32 R13, RZ, RZ, RZ ;  /* 0x000000ffff0d7224 */ /* 0x001fce00078e00ff */
[----:B------:R-:W-:-:S07]  /*18d0*/  LEPC R20, `(.L_x_19) ;  /* 0x000000001014794e */ /* 0x000fce0000000000 */
[----:B-1---5:R-:W-:Y:S05]  /*18e0*/  CALL.ABS.NOINC R14 ;  /* 0x000000000e007343 */ /* 0x022fea0003c00000 */
.L_x_19:
[----:B0-----:R-:W-:-:S05]  /*18f0*/  IMAD.U32 R0, RZ, RZ, UR36 ;  /* 0x00000024ff007e24 */ /* 0x001fca000f8e00ff */
[----:B------:R-:W-:-:S13]  /*1900*/  ISETP.NE.AND P0, PT, R0, 0x3, PT ;  /* 0x000000030000780c */ /* 0x000fda0003f05270 */
[----:B------:R-:W-:Y:S05]  /*1910*/  @!P0 BRA `(.L_x_20) ;  /* 0x0000000000048947 */ /* 0x000fea0003800000 */
[----:B------:R-:W-:Y:S01]  /*1920*/  BPT.TRAP 0x1 ;  /* 0x000000040000795c */ /* 0x000fe20000300000 */
.L_x_20:
[----:B------:R-:W-:Y:S02]  /*1930*/  IMAD.U32 R3, RZ, RZ, UR45 ;  /* 0x0000002dff037e24 */ /* 0x000fe4000f8e00ff */
[----:B------:R-:W-:-:S03]  /*1940*/  IMAD.U32 R0, RZ, RZ, UR49 ;  /* 0x00000031ff007e24 */ /* 0x000fc6000f8e00ff */
[----:B------:R-:W-:Y:S02]  /*1950*/  LEA R3, R3, UR44, 0x3 ;  /* 0x0000002c03037c11 */ /* 0x000fe4000f8e18ff */
[----:B------:R-:W-:-:S04]  /*1960*/  SHF.L.U32 R0, R0, 0x1f, RZ ;  /* 0x0000001f00007819 */ /* 0x000fc800000006ff */
[----:B------:R0:W1:Y:S01]  /*1970*/  SYNCS.PHASECHK.TRANS64.TRYWAIT P1, [R3+URZ], R0 ;  /* 0x00000000030075a7 */ /* 0x000062000802017f */
[----:B------:R-:W-:Y:S05]  /*1980*/  @!P0 BRA `(.L_x_21) ;  /* 0x0000000000048947 */ /* 0x000fea0003800000 */
[----:B------:R-:W-:Y:S01]  /*1990*/  BPT.TRAP 0x1 ;  /* 0x000000040000795c */ /* 0x000fe20000300000 */
.L_x_21:
[----:B------:R-:W-:-:S05]  /*19a0*/  IMAD.U32 R4, RZ, RZ, UR48 ;  /* 0x00000030ff047e24 */ /* 0x000fca000f8e00ff */
[----:B------:R-:W-:Y:S01]  /*19b0*/  ISETP.GE.AND P2, PT, R4, 0x1, PT ;  /* 0x000000010400780c */ /* 0x000fe20003f46270 */
[----:B-1----:R-:W-:-:S12]  /*19c0*/  @P1 BRA `(.L_x_22) ;  /* 0x0000000000081947 */ /* 0x002fd80003800000 */
[----:B------:R-:W1:Y:S02]  /*19d0*/  SYNCS.PHASECHK.TRANS64.TRYWAIT P1, [R3+URZ], R0 ;  /* 0x00000000030075a7 */ /* 0x000e64000802017f */
[----:B-1----:R-:W-:Y:S05]  /*19e0*/  @!P1 BRA `(.L_x_23) ;  /* 0x000000a400089947 */ /* 0x002fea0003800000 */
.L_x_22:
[----:B------:R-:W-:Y:S05]  /*19f0*/  WARPSYNC.ALL ;  /* 0x0000000000007948 */ /* 0x000fea0003800000 */
[----:B------:R-:W-:Y:S01]  /*1a00*/  UIADD3 UR4, UR44, 0x180, URZ ;  /* 0x000001802c047890 */ /* 0x000fe2000fffe03f */
[----:B------:R-:W-:Y:S01]  /*1a10*/  WARPGROUP.ARRIVE ;  /* 0x00000000000079c5 */ /* 0x000fe20000000000 */
[----:B------:R-:W-:Y:S02]  /*1a20*/  UIADD3 UR5, UR44, 0x10180, URZ ;  /* 0x000101802c057890 */ /* 0x000fe4000fffe03f */
[----:B------:R-:W-:Y:S02]  /*1a30*/  USHF.R.U32.HI UR4, URZ, 0x4, UR4 ;  /* 0x000000043f047899 */ /* 0x000fe40008011604 */
[----:B------:R-:W-:-:S02]  /*1a40*/  USHF.R.U32.HI UR5, URZ, 0x4, UR5 ;  /* 0x000000043f057899 */ /* 0x000fc40008011605 */
[----:B------:R-:W-:Y:S02]  /*1a50*/  ULOP3.LUT UR4, UR4, 0x3fff, URZ, 0xc0, !UPT ;  /* 0x00003fff04047892 */ /* 0x000fe4000f8ec03f */
[----:B------:R-:W-:Y:S02]  /*1a60*/  ULOP3.LUT UR5, UR5, 0x3fff, URZ, 0xc0, !UPT ;  /* 0x00003fff05057892 */ /* 0x000fe4000f8ec03f */
[----:B------:R-:W-:Y:S02]  /*1a70*/  ULOP3.LUT UR8, UR4, 0x10000, URZ, 0xfc, !UPT ;  /* 0x0001000004087892 */ /* 0x000fe4000f8efc3f */
[----:B------:R-:W-:Y:S02]  /*1a80*/  ULOP3.LUT UR9, UR5, 0x10000, URZ, 0xfc, !UPT ;  /* 0x0001000005097892 */ /* 0x000fe4000f8efc3f */
[----:B------:R-:W-:Y:S02]  /*1a90*/  ULEA UR11, UR45, UR8, 0xa ;  /* 0x000000082d0b7291 */ /* 0x000fe4000f8e503f */
[----:B------:R-:W-:Y:S01]  /*1aa0*/  ULEA UR10, UR45, UR9, 0xc ;  /* 0x000000092d0a7291 */ /* 0x000fe2000f8e603f */
[----:B------:R-:W-:Y:S01]  /*1ab0*/  UMOV UR5, 0x40000040 ;  /* 0x4000004000057882 */ /* 0x000fe20000000000 */
[----:B------:R-:W-:-:S03]  /*1ac0*/  UMOV UR7, 0x40000040 ;  /* 0x4000004000077882 */ /* 0x000fc60000000000 */
[----:B------:R-:W-:Y:S02]  /*1ad0*/  UMOV UR4, UR11 ;  /* 0x0000000b00047c82 */ /* 0x000fe40008000000 */
[----:B------:R-:W-:Y:S02]  /*1ae0*/  UMOV UR6, UR10 ;  /* 0x0000000a00067c82 */ /* 0x000fe40008000000 */
[----:B------:R-:W-:Y:S01]  /*1af0*/  HGMMA.64x256x16.F32.BF16 R24, gdesc[UR4], RZ, !UPT, gsb0 ;  /* 0x03e00000041879f0 */ /* 0x000fe2000c0018ff */
[----:B------:R-:W-:Y:S02]  /*1b00*/  UIADD3 UR4, UR11, 0x2, URZ ;  /* 0x000000020b047890 */ /* 0x000fe4000fffe03f */
[----:B------:R-:W-:Y:S01]  /*1b10*/  UIADD3 UR6, UR10, 0x2, URZ ;  /* 0x000000020a067890 */ /* 0x000fe2000fffe03f */
[----:B------:R-:W-:Y:S01]  /*1b20*/  UMOV UR5, 0x40000040 ;  /* 0x4000004000057882 */ /* 0x000fe20000000000 */
[----:B------:R-:W-:Y:S01]  /*1b30*/  UMOV UR7, 0x40000040 ;  /* 0x4000004000077882 */ /* 0x000fe20000000000 */
[----:B------:R-:W-:-:S02]  /*1b40*/  WARPGROUP.DEPBAR.LE gsb0, 0x0 ;  /* 0x00008000000079c5 */ /* 0x000fc40000010000 */
[----:B------:R-:W-:-:S15]  /*1b50*/  WARPGROUP.ARRIVE ;  /* 0x00000000000079c5 */ /* 0x000fde0000000000 */
[----:B------:R-:W-:-:S05]  /*1b60*/  NOP ;  /* 0x0000000000007918 */ /* 0x000fca0000000000 */
[----:B------:R-:W-:Y:S01]  /*1b70*/  HGMMA.64x256x16.F32.BF16 R24, gdesc[UR4], R24, gsb0 ;  /* 0x03e00000041879f0 */ /* 0x000fe20008001818 */
[----:B------:R-:W-:Y:S02]  /*1b80*/  UIADD3 UR4, UR11, 0x4, URZ ;  /* 0x000000040b047890 */ /* 0x000fe4000fffe03f */
[----:B------:R-:W-:Y:S01]  /*1b90*/  UIADD3 UR6, UR10, 0x4, URZ ;  /* 0x000000040a067890 */ /* 0x000fe2000fffe03f */
[----:B------:R-:W-:Y:S01]  /*1ba0*/  UMOV UR5, 0x40000040 ;  /* 0x4000004000057882 */ /* 0x000fe20000000000 */
[----:B------:R-:W-:Y:S01]  /*1bb0*/  UMOV UR7, 0x40000040 ;  /* 0x4000004000077882 */ /* 0x000fe20000000000 */
[----:B------:R-:W-:Y:S02]  /*1bc0*/  WARPGROUP.DEPBAR.LE gsb0, 0x0 ;  /* 0x00008000000079c5 */ /* 0x000fe40000010000 */
        /* <DEDUP_REMOVED lines=42> */
[----:B------:R-:W-:Y:S03]  /*1e70*/  HGMMA.64x256x16.F32.BF16 R24, gdesc[UR4], R24, gsb0 ;  /* 0x03e00000041879f0 */ /* 0x000fe60008001818 */
[----:B------:R-:W-:Y:S02]  /*1e80*/  WARPGROUP.DEPBAR.LE gsb0, 0x0 ;  /* 0x00008000000079c5 */ /* 0x000fe40000010000 */
[----:B------:R-:W-:Y:S05]  /*1e90*/  @!P2 BRA `(.L_x_24) ;  /* 0x0000000400a4a947 */ /* 0x000fea0003800000 */
[----:B------:R-:W-:Y:S01]  /*1ea0*/  UIADD3 UR10, UR45, 0x1, URZ ;  /* 0x000000012d0a7890 */ /* 0x000fe2000fffe03f */
[----:B01----:R-:W-:Y:S02]  /*1eb0*/  IMAD.U32 R0, RZ, RZ, UR48 ;  /* 0x00000030ff007e24 */ /* 0x003fe4000f8e00ff */
[----:B------:R-:W-:Y:S01]  /*1ec0*/  IMAD.U32 R3, RZ, RZ, UR45 ;  /* 0x0000002dff037e24 */ /* 0x000fe2000f8e00ff */
[----:B------:R-:W-:-:S04]  /*1ed0*/  UISETP.NE.AND UP0, UPT, UR10, 0x4, UPT ;  /* 0x000000040a00788c */ /* 0x000fc8000bf05270 */
[----:B------:R-:W-:Y:S02]  /*1ee0*/  USEL UR4, URZ, 0x1, UP0 ;  /* 0x000000013f047887 */ /* 0x000fe40008000000 */
[----:B------:R-:W-:Y:S02]  /*1ef0*/  USEL UR10, UR10, URZ, UP0 ;  /* 0x0000003f0a0a7287 */ /* 0x000fe40008000000 */
[----:B------:R-:W-:-:S06]  /*1f00*/  ULOP3.LUT UR4, UR49, UR4, URZ, 0x3c, !UPT ;  /* 0x0000000431047292 */ /* 0x000fcc000f8e3c3f */
[----:B------:R-:W-:-:S07]  /*1f10*/  IMAD.U32 R6, RZ, RZ, UR4 ;  /* 0x00000004ff067e24 */ /* 0x000fce000f8e00ff */
.L_x_31:
[----:B------:R-:W-:Y:S05]  /*1f20*/  @!P0 BRA `(.L_x_25) ;  /* 0x0000000000048947 */ /* 0x000fea0003800000 */
[----:B------:R-:W-:Y:S01]  /*1f30*/  BPT.TRAP 0x1 ;  /* 0x000000040000795c */ /* 0x000fe20000300000 */
.L_x_25:
[----:B------:R-:W-:Y:S01]  /*1f40*/  ULEA UR4, UR10, UR44, 0x3 ;  /* 0x0000002c0a047291 */ /* 0x000fe2000f8e183f */
[----:B------:R-:W-:-:S08]  /*1f50*/  SHF.L.U32 R4, R6, 0x1f, RZ ;  /* 0x0000001f06047819 */ /* 0x000fd000000006ff */
[----:B------:R0:W1:Y:S01]  /*1f60*/  SYNCS.PHASECHK.TRANS64.TRYWAIT P1, [UR4], R4 ;  /* 0x00000004ff0075a7 */ /* 0x0000620008020144 */
[----:B------:R-:W-:Y:S05]  /*1f70*/  @!P0 BRA `(.L_x_26) ;  /* 0x0000000000048947 */ /* 0x000fea0003800000 */
[----:B------:R-:W-:Y:S01]  /*1f80*/  BPT.TRAP 0x1 ;  /* 0x000000040000795c */ /* 0x000fe20000300000 */
.L_x_26:
[----:B-1----:R-:W-:Y:S05]  /*1f90*/  @P1 BRA `(.L_x_27) ;  /* 0x0000000000081947 */ /* 0x002fea0003800000 */
[----:B------:R-:W1:Y:S02]  /*1fa0*/  SYNCS.PHASECHK.TRANS64.TRYWAIT P1, [UR4], R4 ;  /* 0x00000004ff0075a7 */ /* 0x000e640008020144 */
[----:B-1----:R-:W-:Y:S05]  /*1fb0*/  @!P1 BRA `(.L_x_28) ;  /* 0x0000009c00a89947 */ /* 0x002fea0003800000 */
.L_x_27:
[----:B------:R-:W-:Y:S01]  /*1fc0*/  ULEA UR12, UR10, UR8, 0xa ;  /* 0x000000080a0c7291 */ /* 0x000fe2000f8e503f */
[----:B------:R-:W-:Y:S01]  /*1fd0*/  WARPGROUP.ARRIVE ;  /* 0x00000000000079c5 */ /* 0x000fe20000000000 */
[----:B------:R-:W-:Y:S01]  /*1fe0*/  ULEA UR11, UR10, UR9, 0xc ;  /* 0x000000090a0b7291 */ /* 0x000fe2000f8e603f */
[----:B------:R-:W-:Y:S01]  /*1ff0*/  UMOV UR5, 0x40000040 ;  /* 0x4000004000057882 */ /* 0x000fe20000000000 */
[----:B------:R-:W-:-:S03]  /*2000*/  UMOV UR7, 0x40000040 ;  /* 0x4000004000077882 */ /* 0x000fc60000000000 */
[----:B------:R-:W-:Y:S02]  /*2010*/  UMOV UR4, UR12 ;  /* 0x0000000c00047c82 */ /* 0x000fe40008000000 */
[----:B------:R-:W-:Y:S02]  /*2020*/  UMOV UR6, UR11 ;  /* 0x0000000b00067c82 */ /* 0x000fe40008000000 */
[----:B------:R-:W-:Y:S01]  /*2030*/  HGMMA.64x256x16.F32.BF16 R24, gdesc[UR4], R24, gsb0 ;  /* 0x03e00000041879f0 */ /* 0x000fe20008001818 */
        /* <DEDUP_REMOVED lines=58> */
[----:B------:R-:W-:Y:S01]  /*23e0*/  BPT.TRAP 0x1 ;  /* 0x000000040000795c */ /* 0x000fe20000300000 */
.L_x_29:
[----:B------:R-:W-:Y:S01]  /*23f0*/  ISETP.NE.AND P1, PT, R152, RZ, PT ;  /* 0x000000ff9800720c */ /* 0x000fe20003f25270 */
[----:B------:R-:W-:-:S12]  /*2400*/  UISETP.GT.U32.AND UP0, UPT, UR42, 0x1, UPT ;  /* 0x000000012a00788c */ /* 0x000fd8000bf04070 */
[----:B01----:R-:W-:-:S05]  /*2410*/  @P1 LEA R4, R3, UR44, 0x3 ;  /* 0x0000002c03041c11 */ /* 0x003fca000f8e18ff */
[----:B------:R-:W-:-:S05]  /*2420*/  @P1 VIADD R4, R4, 0x20 ;  /* 0x0000002004041836 */ /* 0x000fca0000000000 */
[----:B------:R-:W-:-:S04]  /*2430*/  @P1 PRMT R4, R153, 0x654, R4 ;  /* 0x0000065499041816 */ /* 0x000fc80000000004 */
[----:B------:R0:W-:Y:S01]  /*2440*/  @P1 SYNCS.ARRIVE.TRANS64.RED.A1T0 RZ, [R4+URZ], RZ ;  /* 0x000000ff04ff19a7 */ /* 0x0001e2000810043f */
[----:B------:R-:W-:-:S13]  /*2450*/  PLOP3.LUT P1, PT, PT, PT, UP0, 0x80, 0x0 ;  /* 0x000000000000781c */ /* 0x000fda0003f2f008 */
[----:B0-----:R-:W-:Y:S05]  /*2460*/  @P1 BRA `(.L_x_30) ;  /* 0x0000000000041947 */ /* 0x001fea0003800000 */
[----:B------:R-:W-:Y:S01]  /*2470*/  BPT.TRAP 0x1 ;  /* 0x000000040000795c */ /* 0x000fe20000300000 */
.L_x_30:
[----:B------:R-:W-:Y:S01]  /*2480*/  UIADD3 UR10, UR10, 0x1, URZ ;  /* 0x000000010a0a7890 */ /* 0x000fe2000fffe03f */
[C---:B------:R-:W-:Y:S01]  /*2490*/  ISETP.GT.AND P2, PT, R0.reuse, 0x1, PT ;  /* 0x000000010000780c */ /* 0x040fe20003f44270 */
[----:B------:R-:W-:Y:S02]  /*24a0*/  VIADD R3, R3, 0x1 ;  /* 0x0000000103037836 */ /* 0x000fe40000000000 */
[----:B------:R-:W-:Y:S01]  /*24b0*/  UISETP.NE.AND UP0, UPT, UR10, 0x4, UPT ;  /* 0x000000040a00788c */ /* 0x000fe2000bf05270 */
[----:B------:R-:W-:Y:S02]  /*24c0*/  VIADD R0, R0, 0xffffffff ;  /* 0xffffffff00007836 */ /* 0x000fe40000000000 */
[C---:B------:R-:W-:Y:S01]  /*24d0*/  ISETP.NE.AND P1, PT, R3.reuse, 0x4, PT ;  /* 0x000000040300780c */ /* 0x040fe20003f25270 */
[----:B------:R-:W-:Y:S02]  /*24e0*/  USEL UR4, URZ, 0x1, UP0 ;  /* 0x000000013f047887 */ /* 0x000fe40008000000 */
[----:B------:R-:W-:Y:S01]  /*24f0*/  USEL UR10, UR10, URZ, UP0 ;  /* 0x0000003f0a0a7287 */ /* 0x000fe20008000000 */
[----:B------:R-:W-:-:S03]  /*2500*/  SEL R3, R3, RZ, P1 ;  /* 0x000000ff03037207 */ /* 0x000fc60000800000 */
[----:B------:R-:W-:Y:S01]  /*2510*/  LOP3.LUT R6, R6, UR4, RZ, 0x3c, !PT ;  /* 0x0000000406067c12 */ /* 0x000fe2000f8e3cff */
[----:B------:R-:W-:Y:S07]  /*2520*/  @P2 BRA `(.L_x_31) ;  /* 0xfffffff8007c2947 */ /* 0x000fee000383ffff */
.L_x_24:
[----:B01----:R-:W0:Y:S01]  /*2530*/  LDC R0, c[0x0][0x28c] ;  /* 0x0000a300ff007b82 */ /* 0x003e220000000800 */
[----:B------:R1:W-:Y:S01]  /*2540*/  SYNCS.ARRIVE.TRANS64.A1T0 RZ, [R158+UR47], RZ ;  /* 0x000000ff9eff79a7 */ /* 0x0003e2000810002f */
[----:B0-----:R-:W-:-:S13]  /*2550*/  ISETP.GE.AND P1, PT, R0, 0x1, PT ;  /* 0x000000010000780c */ /* 0x001fda0003f26270 */
[----:B-1----:R-:W-:Y:S05]  /*2560*/  @!P1 BRA `(.L_x_32) ;  /* 0x0000000000409947 */ /* 0x002fea0003800000 */
[----:B------:R-:W-:Y:S05]  /*2570*/  @!P0 BRA `(.L_x_33) ;  /* 0x0000000000048947 */ /* 0x000fea0003800000 */
[----:B------:R-:W-:Y:S01]  /*2580*/  BPT.TRAP 0x1 ;  /* 0x000000040000795c */ /* 0x000fe20000300000 */
.L_x_33:
[----:B------:R-:W-:Y:S01]  /*2590*/  ISETP.NE.AND P0, PT, R152, RZ, PT ;  /* 0x000000ff9800720c */ /* 0x000fe20003f05270 */
[----:B------:R-:W-:-:S12]  /*25a0*/  IMAD.U32 R3, RZ, RZ, UR44 ;  /* 0x0000002cff037e24 */ /* 0x000fd8000f8e00ff */
[----:B------:R-:W-:-:S05]  /*25b0*/  VOTEU.ANY UP0, P0 ;  /* 0x00000000003f7886 */ /* 0x000fca0000000100 */
[----:B------:R-:W-:Y:S02]  /*25c0*/  @UP0 UIADD3 UR4, UR48, UR45, URZ ;  /* 0x0000002d30040290 */ /* 0x000fe4000fffe03f */
[----:B------:R-:W-:-:S04]  /*25d0*/  UISETP.GT.U32.AND UP0, UPT, UR42, 0x1, UPT ;  /* 0x000000012a00788c */ /* 0x000fc8000bf04070 */
[----:B------:R-:W-:-:S04]  /*25e0*/  IMAD.U32 R0, RZ, RZ, UR4 ;  /* 0x00000004ff007e24 */ /* 0x000fc8000f8e00ff */
[----:B------:R-:W-:-:S05]  /*25f0*/  @P0 IMAD.SHL.U32 R0, R0, 0x8, RZ ;  /* 0x0000000800000824 */ /* 0x000fca00078e00ff */
[----:B------:R-:W-:-:S04]  /*2600*/  @P0 LOP3.LUT R0, R0, 0x18, RZ, 0xc0, !PT ;  /* 0x0000001800000812 */ /* 0x000fc800078ec0ff */
[----:B------:R-:W-:-:S04]  /*2610*/  @P0 IADD3 R0, R3, 0x20, R0 ;  /* 0x0000002003000810 */ /* 0x000fc80007ffe000 */
[----:B------:R-:W-:-:S04]  /*2620*/  @P0 PRMT R0, R153, 0x654, R0 ;  /* 0x0000065499000816 */ /* 0x000fc80000000000 */
[----:B------:R0:W-:Y:S01]  /*2630*/  @P0 SYNCS.ARRIVE.TRANS64.RED.A1T0 RZ, [R0+URZ], RZ ;  /* 0x000000ff00ff09a7 */ /* 0x0001e2000810043f */
[----:B------:R-:W-:-:S13]  /*2640*/  PLOP3.LUT P0, PT, PT, PT, UP0, 0x80, 0x0 ;  /* 0x000000000000781c */ /* 0x000fda0003f0f008 */
[----:B0-----:R-:W-:Y:S05]  /*2650*/  @P0 BRA `(.L_x_32) ;  /* 0x0000000000040947 */ /* 0x001fea0003800000 */
[----:B------:R-:W-:Y:S01]  /*2660*/  BPT.TRAP 0x1 ;  /* 0x000000040000795c */ /* 0x000fe20000300000 */
.L_x_32:
[----:B------:R-:W-:Y:S01]  /*2670*/  SHF.L.U32 R0, R170, 0x1f, RZ ;  /* 0x0000001faa007819 */ /* 0x000fe200000006ff */
[----:B------:R-:W-:Y:S01]  /*2680*/  UIADD3 UR45, UR43, UR45, URZ ;  /* 0x0000002d2b2d7290 */ /* 0x000fe2000fffe03f */
[----:B------:R-:W0:Y:S01]  /*2690*/  LDC R7, c[0x0][0x288] ;  /* 0x0000a200ff077b82 */ /* 0x000e220000000800 */
[----:B------:R-:W-:Y:S02]  /*26a0*/  IMAD.SHL.U32 R8, R156, 0x2, RZ ;  /* 0x000000029c087824 */ /* 0x000fe400078e00ff */
[----:B------:R-:W-:Y:S02]  /*26b0*/  USHF.R.U32.HI UR4, URZ, 0x2, UR45 ;  /* 0x000000023f047899 */ /* 0x000fe4000801162d */
[----:B------:R-:W-:Y:S01]  /*26c0*/  UISETP.GT.U32.AND UP0, UPT, UR45, 0x3, UPT ;  /* 0x000000032d00788c */ /* 0x000fe2000bf04070 */
[----:B------:R-:W-:Y:S01]  /*26d0*/  SHF.R.S32.HI R9, RZ, 0x1f, R8 ;  /* 0x0000001fff097819 */ /* 0x000fe20000011408 */
[----:B------:R-:W-:Y:S01]  /*26e0*/  ULOP3.LUT UR4, UR4, 0x1, URZ, 0xc0, !UPT ;  /* 0x0000000104047892 */ /* 0x000fe2000f8ec03f */
[----:B------:R-:W1:Y:S01]  /*26f0*/  SYNCS.PHASECHK.TRANS64.TRYWAIT P0, [R157+UR46+0x10], R0 ;  /* 0x000010009d0075a7 */ /* 0x000e62000800016e */
[----:B------:R-:W-:-:S02]  /*2700*/  UISETP.LT.U32.AND UP0, UPT, UR43, 0x4, UP0 ;  /* 0x000000042b00788c */ /* 0x000fc40008701070 */
[----:B------:R-:W-:Y:S02]  /*2710*/  UISETP.NE.U32.AND UP1, UPT, UR4, 0x1, UPT ;  /* 0x000000010400788c */ /* 0x000fe4000bf25070 */
[----:B------:R-:W-:Y:S02]  /*2720*/  USEL UR5, URZ, 0x1, !UP0 ;  /* 0x000000013f057887 */ /* 0x000fe4000c000000 */
[----:B------:R-:W-:Y:S02]  /*2730*/  UISETP.GT.U32.AND UP1, UPT, UR43, 0x3, !UP1 ;  /* 0x000000032b00788c */ /* 0x000fe4000cf24070 */
[----:B------:R-:W-:Y:S02]  /*2740*/  ULOP3.LUT UR45, UR45, 0x3, URZ, 0xc0, !UPT ;  /* 0x000000032d2d7892 */ /* 0x000fe4000f8ec03f */
[----:B------:R-:W-:-:S04]  /*2750*/  USEL UR4, URZ, 0x1, !UP1 ;  /* 0x000000013f047887 */ /* 0x000fc8000c800000 */
[----:B------:R-:W-:Y:S01]  /*2760*/  ULOP3.LUT UR49, UR4, UR49, UR5, 0x96, !UPT ;  /* 0x0000003104317292 */ /* 0x000fe2000f8e9605 */
[----:B01----:R-:W-:Y:S11]  /*2770*/  @!P0 BRA `(.L_x_34) ;  /* 0x0000009400d08947 */ /* 0x003ff60003800000 */
.L_x_316:
[----:B------:R-:W-:Y:S01]  /*2780*/  IMAD.SHL.U32 R4, R18, 0x40, RZ ;  /* 0x0000004012047824 */ /* 0x000fe200078e00ff */
[----:B------:R-:W-:Y:S01]  /*2790*/  ULDC UR6, c[0x0][0x284] ;  /* 0x0000a10000067ab9 */ /* 0x000fe20000000800 */
[----:B------:R-:W-:Y:S01]  /*27a0*/  IMAD.SHL.U32 R12, R2, 0x100, RZ ;  /* 0x00000100020c7824 */ /* 0x000fe200078e00ff */
[----:B------:R-:W-:Y:S01]  /*27b0*/  SHF.R.S32.HI R165, RZ, 0x1f, R19 ;  /* 0x0000001fffa57819 */ /* 0x000fe20000011413 */
[----:B------:R-:W-:Y:S01]  /*27c0*/  ULDC.64 UR4, c[0x0][0x5d0] ;  /* 0x0001740000047ab9 */ /* 0x000fe20000000a00 */
[----:B------:R-:W-:Y:S01]  /*27d0*/  ISETP.GE.AND P0, PT, R4, UR6, PT ;  /* 0x0000000604007c0c */ /* 0x000fe2000bf06270 */
[----:B------:R-:W-:Y:S01]  /*27e0*/  IMAD.WIDE.U32 R2, R19, UR4, R8 ;  /* 0x0000000413027c25 */ /* 0x000fe2000f8e0008 */
[----:B------:R-:W-:Y:S02]  /*27f0*/  SHF.R.S32.HI R13, RZ, 0x1f, R12 ;  /* 0x0000001fff0d7819 */ /* 0x000fe4000001140c */
[C---:B------:R-:W-:Y:S01]  /*2800*/  ISETP.GE.OR P0, PT, R12.reuse, R7, P0 ;  /* 0x000000070c00720c */ /* 0x040fe20000706670 */
[----:B0-----:R-:W-:Y:S01]  /*2810*/  IMAD R0, R165, UR4, RZ ;  /* 0x00000004a5007c24 */ /* 0x001fe2000f8e02ff */
[----:B------:R-:W-:-:S03]  /*2820*/  IADD3 R2, P1, R12, R2, RZ ;  /* 0x000000020c027210 */ /* 0x000fc60007f3e0ff */
[----:B------:R-:W-:-:S05]  /*2830*/  IMAD R5, R19, UR5, R0 ;  /* 0x0000000513057c24 */ /* 0x000fca000f8e0200 */
[----:B------:R-:W-:-:S03]  /*2840*/  IADD3.X R3, R13, R3, R5, P1, !PT ;  /* 0x000000030d037210 */ /* 0x000fc60000ffe405 */
[----:B------:R-:W-:Y:S05]  /*2850*/  @P0 BRA `(.L_x_35) ;  /* 0x0000007c00040947 */ /* 0x000fea0003800000 */
[----:B------:R-:W0:Y:S01]  /*2860*/  LDC.64 R10, c[0x0][0x5c8] ;  /* 0x00017200ff0a7b82 */ /* 0x000e220000000a00 */
[----:B-----5:R-:W-:Y:S01]  /*2870*/  FSETP.NEU.AND P0, PT, R22, RZ, PT ;  /* 0x000000ff1600720b */ /* 0x020fe20003f0d000 */
[----:B------:R-:W-:Y:S01]  /*2880*/  IMAD R5, R156, -0x2, R7 ;  /* 0xfffffffe9c057824 */ /* 0x000fe200078e0207 */
[----:B------:R-:W-:Y:S01]  /*2890*/  BSSY B0, `(.L_x_35) ;  /* 0x00007bd000007945 */ /* 0x000fe20003800000 */
[----:B------:R-:W-:-:S04]  /*28a0*/  IMAD.WIDE R162, R18, 0x40, R154 ;  /* 0x0000004012a27825 */ /* 0x000fc800078e029a */
[----:B------:R-:W-:Y:S02]  /*28b0*/  IMAD.IADD R0, R5, 0x1, -R12 ;  /* 0x0000000105007824 */ /* 0x000fe400078e0a0c */
[----:B------:R-:W-:-:S03]  /*28c0*/  IMAD.IADD R4, R161, 0x1, -R4 ;  /* 0x00000001a1047824 */ /* 0x000fc600078e0a04 */
[----:B------:R-:W-:-:S04]  /*28d0*/  ISETP.GT.AND P2, PT, R0, RZ, PT ;  /* 0x000000ff0000720c */ /* 0x000fc80003f44270 */
[----:B------:R-:W-:Y:S01]  /*28e0*/  ISETP.GT.AND P1, PT, R4, RZ, P2 ;  /* 0x000000ff0400720c */ /* 0x000fe20001724270 */
[-C--:B0-----:R-:W-:Y:S02]  /*28f0*/  IMAD R5, R163, R10.reuse, RZ ;  /* 0x0000000aa3057224 */ /* 0x081fe400078e02ff */
[----:B------:R-:W-:-:S04]  /*2900*/  IMAD.WIDE.U32 R172, R162, R10, R2 ;  /* 0x0000000aa2ac7225 */ /* 0x000fc800078e0002 */
[----:B------:R-:W-:-:S04]  /*2910*/  IMAD R5, R162, R11, R5 ;  /* 0x0000000ba2057224 */ /* 0x000fc800078e0205 */
[----:B------:R-:W-:Y:S01]  /*2920*/  IMAD.IADD R175, R173, 0x1, R5 ;  /* 0x00000001adaf7824 */ /* 0x000fe200078e0205 */
[----:B------:R-:W-:Y:S06]  /*2930*/  @!P0 BRA `(.L_x_36) ;  /* 0x0000005400a08947 */ /* 0x000fec0003800000 */
[----:B------:R-:W0:Y:S01]  /*2940*/  LDC.64 R20, c[0x0][0x5b8] ;  /* 0x00016e00ff147b82 */ /* 0x000e220000000a00 */
[----:B------:R-:W-:-:S07]  /*2950*/  ULDC.64 UR4, c[0x0][0x5c0] ;  /* 0x0001700000047ab9 */ /* 0x000fce0000000a00 */
[----:B------:R-:W1:Y:S08]  /*2960*/  LDC.64 R166, c[0x0][0x5b0] ;  /* 0x00016c00ffa67b82 */ /* 0x000e700000000a00 */
[----:B------:R-:W2:Y:S01]  /*2970*/  LDC.64 R14, c[0x0][0x5a8] ;  /* 0x00016a00ff0e7b82 */ /* 0x000ea20000000a00 */
[-C--:B0-----:R-:W-:Y:S02]  /*2980*/  IMAD R6, R165, R20.reuse, RZ ;  /* 0x00000014a5067224 */ /* 0x081fe400078e02ff */
[----:B------:R-:W-:-:S04]  /*2990*/  IMAD.WIDE.U32 R2, R19, R20, R8 ;  /* 0x0000001413027225 */ /* 0x000fc800078e0008 */
[----:B------:R-:W-:Y:S01]  /*29a0*/  IMAD R171, R19, R21, R6 ;  /* 0x0000001513ab7224 */ /* 0x000fe200078e0206 */
[----:B------:R-:W-:Y:S01]  /*29b0*/  IADD3 R164, P0, R12, R2, RZ ;  /* 0x000000020ca47210 */ /* 0x000fe20007f1e0ff */
[----:B-1----:R-:W-:-:S03]  /*29c0*/  IMAD R2, R163, R166, RZ ;  /* 0x000000a6a3027224 */ /* 0x002fc600078e02ff */
[----:B------:R-:W-:Y:S01]  /*29d0*/  IADD3.X R165, R13, R3, R171, P0, !PT ;  /* 0x000000030da57210 */ /* 0x000fe200007fe4ab */
[C---:B------:R-:W-:Y:S02]  /*29e0*/  IMAD R173, R162.reuse, R167, R2 ;  /* 0x000000a7a2ad7224 */ /* 0x040fe400078e0202 */
[----:B------:R-:W-:-:S04]  /*29f0*/  IMAD.WIDE.U32 R2, R162, R166, R164 ;  /* 0x000000a6a2027225 */ /* 0x000fc800078e00a4 */
[----:B------:R-:W-:Y:S01]  /*2a00*/  IMAD.IADD R3, R3, 0x1, R173 ;  /* 0x0000000103037824 */ /* 0x000fe200078e02ad */
[----:B--2---:R-:W-:-:S04]  /*2a10*/  LEA R6, P0, R2, R14, 0x1 ;  /* 0x0000000e02067211 */ /* 0x004fc800078008ff */
[----:B------:R-:W-:-:S05]  /*2a20*/  LEA.HI.X R7, R2, R15, R3, 0x1, P0 ;  /* 0x0000000f02077211 */ /* 0x000fca00000f0c03 */
[----:B------:R0:W2:Y:S01]  /*2a30*/  @P1 LDG.E.LTC128B.U16 R5, desc[UR50][R6.64] ;  /* 0x0000003206051981 */ /* 0x0000a2000c1e1520 */
[----:B------:R-:W-:Y:S01]  /*2a40*/  IMAD.WIDE.U32 R2, R162, R166, R12 ;  /* 0x000000a6a2027225 */ /* 0x000fe200078e000c */
[----:B------:R-:W-:Y:S02]  /*2a50*/  BSSY B1, `(.L_x_37) ;  /* 0x0000014000017945 */ /* 0x000fe40003800000 */
[----:B------:R-:W-:-:S04]  /*2a60*/  IADD3 R168, P0, R8, R2, RZ ;  /* 0x0000000208a87210 */ /* 0x000fc80007f1e0ff */
[----:B------:R-:W-:Y:S02]  /*2a70*/  IADD3.X R169, R9, R173, R3, P0, !PT ;  /* 0x000000ad09a97210 */ /* 0x000fe400007fe403 */
[----:B------:R-:W-:Y:S01]  /*2a80*/  LEA R2, P0, R172, UR4, 0x1 ;  /* 0x00000004ac027c11 */ /* 0x000fe2000f8008ff */
[----:B------:R-:W-:-:S03]  /*2a90*/  IMAD.WIDE.U32 R168, R19, R20, R168 ;  /* 0x0000001413a87225 */ /* 0x000fc600078e00a8 */
[----:B------:R-:W-:Y:S02]  /*2aa0*/  LEA.HI.X R3, R172, UR5, R175, 0x1, P0 ;  /* 0x00000005ac037c11 */ /* 0x000fe400080f0caf */
[----:B------:R-:W-:Y:S01]  /*2ab0*/  ISETP.GT.AND P0, PT, R0, 0x1, PT ;  /* 0x000000010000780c */ /* 0x000fe20003f04270 */
[----:B0-----:R-:W-:Y:S01]  /*2ac0*/  IMAD.IADD R7, R171, 0x1, R169 ;  /* 0x00000001ab077824 */ /* 0x001fe200078e02a9 */
[----:B------:R-:W-:Y:S02]  /*2ad0*/  LEA R6, P4, R168, R14, 0x1 ;  /* 0x0000000ea8067211 */ /* 0x000fe400078808ff */
[----:B------:R-:W-:Y:S02]  /*2ae0*/  ISETP.GT.AND P3, PT, R4, RZ, P0 ;  /* 0x000000ff0400720c */ /* 0x000fe40000764270 */
[----:B------:R-:W-:Y:S01]  /*2af0*/  LEA.HI.X R7, R168, R15, R7, 0x1, P4 ;  /* 0x0000000fa8077211 */ /* 0x000fe200020f0c07 */
[C---:B------:R-:W-:Y:S01]  /*2b00*/  IMAD.SHL.U32 R168, R166.reuse, 0x8, RZ ;  /* 0x00000008a6a87824 */ /* 0x040fe200078e00ff */
[----:B------:R-:W-:Y:S01]  /*2b10*/  SHF.L.U64.HI R169, R166, 0x3, R167 ;  /* 0x00000003a6a97819 */ /* 0x000fe200000102a7 */
[----:B--2---:R-:W-:-:S04]  /*2b20*/  IMAD.U32 R21, R5, 0x10000, RZ ;  /* 0x0001000005157824 */ /* 0x004fc800078e00ff */
[----:B------:R-:W-:-:S04]  /*2b30*/  FMUL R21, R21, R22 ;  /* 0x0000001615157220 */ /* 0x000fc80000400000 */
[----:B------:R-:W-:-:S05]  /*2b40*/  FFMA R21, R24, R23, R21 ;  /* 0x0000001718157223 */ /* 0x000fca0000000015 */
[----:B------:R-:W-:-:S05]  /*2b50*/  F2FP.BF16.F32.PACK_AB R21, RZ, R21 ;  /* 0x00000015ff15723e */ /* 0x000fca00000010ff */
[----:B------:R0:W-:Y:S01]  /*2b60*/  @P1 STG.E.U16 desc[UR50][R2.64], R21 ;  /* 0x0000001502001986 */ /* 0x0001e2000c101532 */
[----:B------:R-:W-:Y:S05]  /*2b70*/  @!P3 BRA `(.L_x_38) ;  /* 0x000000000004b947 */ /* 0x000fea0003800000 */
[----:B------:R1:W5:Y:S02]  /*2b80*/  LDG.E.LTC128B.U16 R5, desc[UR50][R6.64+0x2] ;  /* 0x0000023206057981 */ /* 0x000364000c1e1520 */
.L_x_38:
[----:B------:R-:W-:Y:S05]  /*2b90*/  BSYNC B1 ;  /* 0x0000000000017941 */ /* 0x000fea0003800000 */
.L_x_37:
[----:B0----5:R-:W-:Y:S01]  /*2ba0*/  IMAD.U32 R21, R5, 0x10000, RZ ;  /* 0x0001000005157824 */ /* 0x021fe200078e00ff */
[----:B------:R-:W-:Y:S01]  /*2bb0*/  ISETP.GT.AND P2, PT, R4, 0x8, P2 ;  /* 0x000000080400780c */ /* 0x000fe20001744270 */
[----:B------:R-:W-:-:S04]  /*2bc0*/  IMAD.WIDE.U32 R168, R162, R166, R168 ;  /* 0x000000a6a2a87225 */ /* 0x000fc800078e00a8 */
[----:B------:R-:W-:Y:S01]  /*2bd0*/  FMUL R18, R21, R22 ;  /* 0x0000001615127220 */ /* 0x000fe20000400000 */
[----:B------:R-:W-:Y:S01]  /*2be0*/  IMAD.IADD R173, R173, 0x1, R169 ;  /* 0x00000001adad7824 */ /* 0x000fe200078e02a9 */
[----:B------:R-:W-:Y:S02]  /*2bf0*/  IADD3 R21, P1, R164, R168, RZ ;  /* 0x000000a8a4157210 */ /* 0x000fe40007f3e0ff */
[----:B------:R-:W-:-:S03]  /*2c00*/  FFMA R18, R25, R23, R18 ;  /* 0x0000001719127223 */ /* 0x000fc60000000012 */
[----:B------:R-:W-:Y:S01]  /*2c10*/  IMAD.X R164, R173, 0x1, R165, P1 ;  /* 0x00000001ada47824 */ /* 0x000fe200008e06a5 */
[C---:B------:R-:W-:Y:S02]  /*2c20*/  LEA R24, P1, R21.reuse, R14, 0x1 ;  /* 0x0000000e15187211 */ /* 0x040fe400078208ff */
[----:B------:R-:W-:Y:S02]  /*2c30*/  F2FP.BF16.F32.PACK_AB R18, RZ, R18 ;  /* 0x00000012ff12723e */ /* 0x000fe400000010ff */
[----:B------:R-:W-:Y:S02]  /*2c40*/  LEA.HI.X R25, R21, R15, R164, 0x1, P1 ;  /* 0x0000000f15197211 */ /* 0x000fe400008f0ca4 */
[----:B------:R-:W-:Y:S02]  /*2c50*/  PRMT R21, R18, 0x7610, R21 ;  /* 0x0000761012157816 */ /* 0x000fe40000000015 */
[----:B------:R-:W-:-:S03]  /*2c60*/  PRMT R18, R5, 0x7610, R18 ;  /* 0x0000761005127816 */ /* 0x000fc60000000012 */
[----:B------:R0:W-:Y:S04]  /*2c70*/  @P3 STG.E.U16 desc[UR50][R2.64+0x2], R21 ;  /* 0x0000021502003986 */ /* 0x0001e8000c101532 */
[----:B------:R-:W2:Y:S01]  /*2c80*/  @P2 LDG.E.LTC128B.U16 R18, desc[UR50][R24.64] ;  /* 0x0000003218122981 */ /* 0x000ea2000c1e1520 */
[----:B------:R-:W-:Y:S01]  /*2c90*/  IADD3 R8, P1, P3, R8, R168, R12 ;  /* 0x000000a808087210 */ /* 0x000fe20007b3e00c */
[----:B------:R-:W-:Y:S01]  /*2ca0*/  BSSY B1, `(.L_x_39) ;  /* 0x0000011000017945 */ /* 0x000fe20003800000 */
[C---:B------:R-:W-:Y:S02]  /*2cb0*/  SHF.L.U64.HI R11, R10.reuse, 0x4, R11 ;  /* 0x000000040a0b7819 */ /* 0x040fe4000001020b */
[----:B------:R-:W-:Y:S02]  /*2cc0*/  IADD3.X R9, R9, R173, R13, P1, P3 ;  /* 0x000000ad09097210 */ /* 0x000fe40000fe640d */
[----:B------:R-:W-:-:S02]  /*2cd0*/  LEA R10, P1, R10, R2, 0x4 ;  /* 0x000000020a0a7211 */ /* 0x000fc400078220ff */
[----:B------:R-:W-:Y:S01]  /*2ce0*/  ISETP.GT.AND P0, PT, R4, 0x8, P0 ;  /* 0x000000080400780c */ /* 0x000fe20000704270 */
[----:B0-----:R-:W-:-:S04]  /*2cf0*/  IMAD.WIDE.U32 R20, R19, R20, R8 ;  /* 0x0000001413147225 */ /* 0x001fc800078e0008 */
[----:B------:R-:W-:Y:S01]  /*2d00*/  IMAD.X R11, R11, 0x1, R3, P1 ;  /* 0x000000010b0b7824 */ /* 0x000fe200008e0603 */
[----:B------:R-:W-:Y:S01]  /*2d10*/  LEA R8, P3, R20, R14, 0x1 ;  /* 0x0000000e14087211 */ /* 0x000fe200078608ff */
[----:B------:R-:W-:-:S05]  /*2d20*/  IMAD.IADD R9, R171, 0x1, R21 ;  /* 0x00000001ab097824 */ /* 0x000fca00078e0215 */
[----:B------:R-:W-:Y:S01]  /*2d30*/  LEA.HI.X R9, R20, R15, R9, 0x1, P3 ;  /* 0x0000000f14097211 */ /* 0x000fe200018f0c09 */
[----:B--2---:R-:W-:-:S04]  /*2d40*/  IMAD.U32 R5, R18, 0x10000, RZ ;  /* 0x0001000012057824 */ /* 0x004fc800078e00ff */
[----:B------:R-:W-:-:S04]  /*2d50*/  FMUL R5, R5, R22 ;  /* 0x0000001605057220 */ /* 0x000fc80000400000 */
[----:B------:R-:W-:-:S05]  /*2d60*/  FFMA R5, R26, R23, R5 ;  /* 0x000000171a057223 */ /* 0x000fca0000000005 */
[----:B------:R-:W-:-:S05]  /*2d70*/  F2FP.BF16.F32.PACK_AB R5, RZ, R5 ;  /* 0x00000005ff05723e */ /* 0x000fca00000010ff */
[----:B------:R0:W-:Y:S01]  /*2d80*/  @P2 STG.E.U16 desc[UR50][R10.64], R5 ;  /* 0x000000050a002986 */ /* 0x0001e2000c101532 */
[----:B------:R-:W-:Y:S05]  /*2d90*/  @!P0 BRA `(.L_x_40) ;  /* 0x0000000000048947 */ /* 0x000fea0003800000 */
[----:B------:R2:W5:Y:S02]  /*2da0*/  LDG.E.LTC128B.U16 R18, desc[UR50][R8.64+0x2] ;  /* 0x0000023208127981 */ /* 0x000564000c1e1520 */
.L_x_40:
[----:B------:R-:W-:Y:S05]  /*2db0*/  BSYNC B1 ;  /* 0x0000000000017941 */ /* 0x000fea0003800000 */
.L_x_39:
[----:B0----5:R-:W-:Y:S01]  /*2dc0*/  IMAD.U32 R5, R18, 0x10000, RZ ;  /* 0x0001000012057824 */ /* 0x021fe200078e00ff */
[----:B------:R-:W-:Y:S01]  /*2dd0*/  ISETP.GT.AND P1, PT, R0, 0x8, PT ;  /* 0x000000080000780c */ /* 0x000fe20003f24270 */
[----:B------:R-:W-:Y:S02]  /*2de0*/  BSSY B1, `(.L_x_41) ;  /* 0x0000008000017945 */ /* 0x000fe40003800000 */
[----:B------:R-:W-:Y:S01]  /*2df0*/  FMUL R12, R5, R22 ;  /* 0x00000016050c7220 */ /* 0x000fe20000400000 */
[----:B------:R-:W-:-:S03]  /*2e00*/  ISETP.GT.AND P2, PT, R4, RZ, P1 ;  /* 0x000000ff0400720c */ /* 0x000fc60000f44270 */
[----:B------:R-:W-:-:S05]  /*2e10*/  FFMA R12, R27, R23, R12 ;  /* 0x000000171b0c7223 */ /* 0x000fca000000000c */
[----:B------:R-:W-:-:S05]  /*2e20*/  F2FP.BF16.F32.PACK_AB R12, RZ, R12 ;  /* 0x0000000cff0c723e */ /* 0x000fca00000010ff */
[----:B------:R0:W-:Y:S01]  /*2e30*/  @P0 STG.E.U16 desc[UR50][R10.64+0x2], R12 ;  /* 0x0000020c0a000986 */ /* 0x0001e2000c101532 */
[----:B------:R-:W-:Y:S05]  /*2e40*/  @!P2 BRA `(.L_x_42) ;  /* 0x000000000004a947 */ /* 0x000fea0003800000 */
[----:B------:R3:W5:Y:S02]  /*2e50*/  LDG.E.LTC128B.U16 R18, desc[UR50][R6.64+0x10] ;  /* 0x0000103206127981 */ /* 0x000764000c1e1520 */
.L_x_42:
[----:B------:R-:W-:Y:S05]  /*2e60*/  BSYNC B1 ;  /* 0x0000000000017941 */ /* 0x000fea0003800000 */
.L_x_41:
[----:B-----5:R-:W-:Y:S01]  /*2e70*/  IMAD.U32 R5, R18, 0x10000, RZ ;  /* 0x0001000012057824 */ /* 0x020fe200078e00ff */
        /* <DEDUP_REMOVED lines=9> */
.L_x_44:
[----:B------:R-:W-:Y:S05]  /*2f10*/  BSYNC B1 ;  /* 0x0000000000017941 */ /* 0x000fea0003800000 */
.L_x_43:
[----:B----45:R-:W-:Y:S01]  /*2f20*/  IMAD.U32 R5, R18, 0x10000, RZ ;  /* 0x0001000012057824 */ /* 0x030fe200078e00ff */
[----:B------:R-:W-:Y:S01]  /*2f30*/  ISETP.GT.AND P1, PT, R4, 0x8, P1 ;  /* 0x000000080400780c */ /* 0x000fe20000f24270 */
[----:B------:R-:W-:Y:S02]  /*2f40*/  BSSY B1, `(.L_x_45) ;  /* 0x0000007000017945 */ /* 0x000fe40003800000 */
[----:B0-----:R-:W-:-:S04]  /*2f50*/  FMUL R12, R5, R22 ;  /* 0x00000016050c7220 */ /* 0x001fc80000400000 */
[----:B------:R-:W-:-:S05]  /*2f60*/  FFMA R12, R29, R23, R12 ;  /* 0x000000171d0c7223 */ /* 0x000fca000000000c */
[----:B------:R-:W-:-:S05]  /*2f70*/  F2FP.BF16.F32.PACK_AB R12, RZ, R12 ;  /* 0x0000000cff0c723e */ /* 0x000fca00000010ff */
[----:B------:R0:W-:Y:S01]  /*2f80*/  @P3 STG.E.U16 desc[UR50][R2.64+0x12], R12 ;  /* 0x0000120c02003986 */ /* 0x0001e2000c101532 */
[----:B------:R-:W-:Y:S05]  /*2f90*/  @!P1 BRA `(.L_x_46) ;  /* 0x0000000000049947 */ /* 0x000fea0003800000 */
[----:B------:R4:W5:Y:S02]  /*2fa0*/  LDG.E.LTC128B.U16 R18, desc[UR50][R8.64+0x10] ;  /* 0x0000103208127981 */ /* 0x000964000c1e1520 */
.L_x_46:
[----:B------:R-:W-:Y:S05]  /*2fb0*/  BSYNC B1 ;  /* 0x0000000000017941 */ /* 0x000fea0003800000 */
.L_x_45:
[----:B-----5:R-:W-:Y:S01]  /*2fc0*/  IMAD.U32 R5, R18, 0x10000, RZ ;  /* 0x0001000012057824 */ /* 0x020fe200078e00ff */
[----:B------:R-:W-:Y:S01]  /*2fd0*/  ISETP.GT.AND P0, PT, R4, 0x8, P0 ;  /* 0x000000080400780c */ /* 0x000fe20000704270 */
[----:B------:R-:W-:Y:S02]  /*2fe0*/  BSSY B1, `(.L_x_47) ;  /* 0x0000007000017945 */ /* 0x000fe40003800000 */
[----:B------:R-:W-:-:S04]  /*2ff0*/  FMUL R5, R5, R22 ;  /* 0x0000001605057220 */ /* 0x000fc80000400000 */
[----:B------:R-:W-:-:S05]  /*3000*/  FFMA R5, R30, R23, R5 ;  /* 0x000000171e057223 */ /* 0x000fca0000000005 */
[----:B------:R-:W-:-:S05]  /*3010*/  F2FP.BF16.F32.PACK_AB R5, RZ, R5 ;  /* 0x00000005ff05723e */ /* 0x000fca00000010ff */
[----:B------:R0:W-:Y:S01]  /*3020*/  @P1 STG.E.U16 desc[UR50][R10.64+0x10], R5 ;  /* 0x000010050a001986 */ /* 0x0001e2000c101532 */
[----:B------:R-:W-:Y:S05]  /*3030*/  @!P0 BRA `(.L_x_48) ;  /* 0x0000000000048947 */ /* 0x000fea0003800000 */
[----:B------:R0:W5:Y:S02]  /*3040*/  LDG.E.LTC128B.U16 R18, desc[UR50][R8.64+0x12] ;  /* 0x0000123208127981 */ /* 0x000164000c1e1520 */
.L_x_48:
[----:B------:R-:W-:Y:S05]  /*3050*/  BSYNC B1 ;  /* 0x0000000000017941 */ /* 0x000fea0003800000 */
.L_x_47:
        /* <DEDUP_REMOVED lines=10> */
.L_x_50:
[----:B------:R-:W-:Y:S05]  /*3100*/  BSYNC B1 ;  /* 0x0000000000017941 */ /* 0x000fea0003800000 */
.L_x_49:
        /* <DEDUP_REMOVED lines=10> */
.L_x_52:
[----:B------:R-:W-:Y:S05]  /*31b0*/  BSYNC B1 ;  /* 0x0000000000017941 */ /* 0x000fea0003800000 */
.L_x_51:
[----:B0----5:R-:W-:Y:S01]  /*31c0*/  IMAD.U32 R5, R18, 0x10000, RZ ;  /* 0x0001000012057824 */ /* 0x021fe200078e00ff */
        /* <DEDUP_REMOVED lines=8> */
.L_x_54:
[----:B------:R-:W-:Y:S05]  /*3250*/  BSYNC B1 ;  /* 0x0000000000017941 */ /* 0x000fea0003800000 */
.L_x_53:
        /* <DEDUP_REMOVED lines=9> */
.L_x_56:
[----:B------:R-:W-:Y:S05]  /*32f0*/  BSYNC B1 ;  /* 0x0000000000017941 */ /* 0x000fea0003800000 */
.L_x_55:
        /* <DEDUP_REMOVED lines=10> */
.L_x_58:
[----:B------:R-:W-:Y:S05]  /*33a0*/  BSYNC B1 ;  /* 0x0000000000017941 */ /* 0x000fea0003800000 */
.L_x_57:
        /* <DEDUP_REMOVED lines=10> */
.L_x_60:
[----:B------:R-:W-:Y:S05]  /*3450*/  BSYNC B1 ;  /* 0x0000000000017941 */ /* 0x000fea0003800000 */
.L_x_59:
        /* <DEDUP_REMOVED lines=9> */
.L_x_62:
[----:B------:R-:W-:Y:S05]  /*34f0*/  BSYNC B1 ;  /* 0x0000000000017941 */ /* 0x000fea0003800000 */
.L_x_61:
        /* <DEDUP_REMOVED lines=9> */
.L_x_64:
[----:B------:R-:W-:Y:S05]  /*3590*/  BSYNC B1 ;  /* 0x0000000000017941 */ /* 0x000fea0003800000 */
.L_x_63:
        /* <DEDUP_REMOVED lines=10> */
.L_x_66:
[----:B------:R-:W-:Y:S05]  /*3640*/  BSYNC B1 ;  /* 0x0000000000017941 */ /* 0x000fea0003800000 */
.L_x_65:
        /* <DEDUP_REMOVED lines=10> */
.L_x_68:
[----:B------:R-:W-:Y:S05]  /*36f0*/  BSYNC B1 ;  /* 0x0000000000017941 */ /* 0x000fea0003800000 */
.L_x_67:
        /* <DEDUP_REMOVED lines=9> */
.L_x_70:
[----:B------:R-:W-:Y:S05]  /*3790*/  BSYNC B1 ;  /* 0x0000000000017941 */ /* 0x000fea0003800000 */
.L_x_69:
        /* <DEDUP_REMOVED lines=9> */
.L_x_72:
[----:B------:R-:W-:Y:S05]  /*3830*/  BSYNC B1 ;  /* 0x0000000000017941 */ /* 0x000fea0003800000 */
.L_x_71:
        /* <DEDUP_REMOVED lines=10> */
.L_x_74:
[----:B------:R-:W-:Y:S05]  /*38e0*/  BSYNC B1 ;  /* 0x0000000000017941 */ /* 0x000fea0003800000 */
.L_x_73:
        /* <DEDUP_REMOVED lines=10> */
.L_x_76:
[----:B------:R-:W-:Y:S05]  /*3990*/  BSYNC B1 ;  /* 0x0000000000017941 */ /* 0x000fea0003800000 */
.L_x_75:
        /* <DEDUP_REMOVED lines=9> */
.L_x_78:
[----:B------:R-:W-:Y:S05]  /*3a30*/  BSYNC B1 ;  /* 0x0000000000017941 */ /* 0x000fea0003800000 */
.L_x_77:
        /* <DEDUP_REMOVED lines=9> */
.L_x_80:
[----:B------:R-:W-:Y:S05]  /*3ad0*/  BSYNC B1 ;  /* 0x0000000000017941 */ /* 0x000fea0003800000 */
.L_x_79:
        /* <DEDUP_REMOVED lines=10> */
.L_x_82:
[----:B------:R-:W-:Y:S05]  /*3b80*/  BSYNC B1 ;  /* 0x0000000000017941 */ /* 0x000fea0003800000 */
.L_x_81:
        /* <DEDUP_REMOVED lines=10> */
.L_x_84:
[----:B------:R-:W-:Y:S05]  /*3c30*/  BSYNC B1 ;  /* 0x0000000000017941 */ /* 0x000fea0003800000 */
.L_x_83:
        /* <DEDUP_REMOVED lines=9> */
.L_x_86:
[----:B------:R-:W-:Y:S05]  /*3cd0*/  BSYNC B1 ;  /* 0x0000000000017941 */ /* 0x000fea0003800000 */
.L_x_85:
        /* <DEDUP_REMOVED lines=9> */
.L_x_88:
[----:B------:R-:W-:Y:S05]  /*3d70*/  BSYNC B1 ;  /* 0x0000000000017941 */ /* 0x000fea0003800000 */
.L_x_87:
        /* <DEDUP_REMOVED lines=10> */
.L_x_90:
[----:B------:R-:W-:Y:S05]  /*3e20*/  BSYNC B1 ;  /* 0x0000000000017941 */ /* 0x000fea0003800000 */
.L_x_89:
        /* <DEDUP_REMOVED lines=10> */
.L_x_92:
[----:B------:R-:W-:Y:S05]  /*3ed0*/  BSYNC B1 ;  /* 0x0000000000017941 */ /* 0x000fea0003800000 */
.L_x_91:
        /* <DEDUP_REMOVED lines=9> */
.L_x_94:
[----:B------:R-:W-:Y:S05]  /*3f70*/  BSYNC B1 ;  /* 0x0000000000017941 */ /* 0x000fea0003800000 */
.L_x_93:
        /* <DEDUP_REMOVED lines=9> */
.L_x_96:
[----:B------:R-:W-:Y:S05]  /*4010*/  BSYNC B1 ;  /* 0x0000000000017941 */ /* 0x000fea0003800000 */
.L_x_95:
        /* <DEDUP_REMOVED lines=10> */
.L_x_98:
[----:B------:R-:W-:Y:S05]  /*40c0*/  BSYNC B1 ;  /* 0x0000000000017941 */ /* 0x000fea0003800000 */
.L_x_97:
        /* <DEDUP_REMOVED lines=10> */
.L_x_100:
[----:B------:R-:W-:Y:S05]  /*4170*/  BSYNC B1 ;  /* 0x0000000000017941 */ /* 0x000fea0003800000 */
.L_x_99:
        /* <DEDUP_REMOVED lines=9> */
.L_x_102:
[----:B------:R-:W-:Y:S05]  /*4210*/  BSYNC B1 ;  /* 0x0000000000017941 */ /* 0x000fea0003800000 */
.L_x_101:
        /* <DEDUP_REMOVED lines=9> */
.L_x_104:
[----:B------:R-:W-:Y:S05]  /*42b0*/  BSYNC B1 ;  /* 0x0000000000017941 */ /* 0x000fea0003800000 */
.L_x_103:
        /* <DEDUP_REMOVED lines=10> */
.L_x_106:
[----:B------:R-:W-:Y:S05]  /*4360*/  BSYNC B1 ;  /* 0x0000000000017941 */ /* 0x000fea0003800000 */
.L_x_105:
        /* <DEDUP_REMOVED lines=10> */
.L_x_108:
[----:B------:R-:W-:Y:S05]  /*4410*/  BSYNC B1 ;  /* 0x0000000000017941 */ /* 0x000fea0003800000 */
.L_x_107:
        /* <DEDUP_REMOVED lines=9> */
.L_x_110:
[----:B------:R-:W-:Y:S05]  /*44b0*/  BSYNC B1 ;  /* 0x0000000000017941 */ /* 0x000fea0003800000 */
.L_x_109:
        /* <DEDUP_REMOVED lines=9> */
.L_x_112:
[----:B------:R-:W-:Y:S05]  /*4550*/  BSYNC B1 ;  /* 0x0000000000017941 */ /* 0x000fea0003800000 */
.L_x_111:
        /* <DEDUP_REMOVED lines=10> */
.L_x_114:
[----:B------:R-:W-:Y:S05]  /*4600*/  BSYNC B1 ;  /* 0x0000000000017941 */ /* 0x000fea0003800000 */
.L_x_113:
        /* <DEDUP_REMOVED lines=10> */
.L_x_116:
[----:B------:R-:W-:Y:S05]  /*46b0*/  BSYNC B1 ;  /* 0x0000000000017941 */ /* 0x000fea0003800000 */
.L_x_115:
        /* <DEDUP_REMOVED lines=9> */
.L_x_118:
[----:B------:R-:W-:Y:S05]  /*4750*/  BSYNC B1 ;  /* 0x0000000000017941 */ /* 0x000fea0003800000 */
.L_x_117:
        /* <DEDUP_REMOVED lines=9> */
.L_x_120:
[----:B------:R-:W-:Y:S05]  /*47f0*/  BSYNC B1 ;  /* 0x0000000000017941 */ /* 0x000fea0003800000 */
.L_x_119:
        /* <DEDUP_REMOVED lines=10> */
.L_x_122:
[----:B------:R-:W-:Y:S05]  /*48a0*/  BSYNC B1 ;  /* 0x0000000000017941 */ /* 0x000fea0003800000 */
.L_x_121:
        /* <DEDUP_REMOVED lines=10> */
.L_x_124:
[----:B------:R-:W-:Y:S05]  /*4950*/  BSYNC B1 ;  /* 0x0000000000017941 */ /* 0x000fea0003800000 */
.L_x_123:
        /* <DEDUP_REMOVED lines=9> */
.L_x_126:
[----:B------:R-:W-:Y:S05]  /*49f0*/  BSYNC B1 ;  /* 0x0000000000017941 */ /* 0x000fea0003800000 */
.L_x_125:
        /* <DEDUP_REMOVED lines=9> */
.L_x_128:
[----:B------:R-:W-:Y:S05]  /*4a90*/  BSYNC B1 ;  /* 0x0000000000017941 */ /* 0x000fea0003800000 */
.L_x_127:
        /* <DEDUP_REMOVED lines=10> */
.L_x_130:
[----:B------:R-:W-:Y:S05]  /*4b40*/  BSYNC B1 ;  /* 0x0000000000017941 */ /* 0x000fea0003800000 */
.L_x_129:
        /* <DEDUP_REMOVED lines=10> */
.L_x_132:
[----:B------:R-:W-:Y:S05]  /*4bf0*/  BSYNC B1 ;  /* 0x0000000000017941 */ /* 0x000fea0003800000 */
.L_x_131:
        /* <DEDUP_REMOVED lines=9> */
.L_x_134:
[----:B------:R-:W-:Y:S05]  /*4c90*/  BSYNC B1 ;  /* 0x0000000000017941 */ /* 0x000fea0003800000 */
.L_x_133:
        /* <DEDUP_REMOVED lines=9> */
.L_x_136:
[----:B------:R-:W-:Y:S05]  /*4d30*/  BSYNC B1 ;  /* 0x0000000000017941 */ /* 0x000fea0003800000 */
.L_x_135:
        /* <DEDUP_REMOVED lines=10> */
.L_x_138:
[----:B------:R-:W-:Y:S05]  /*4de0*/  BSYNC B1 ;  /* 0x0000000000017941 */ /* 0x000fea0003800000 */
.L_x_137:
        /* <DEDUP_REMOVED lines=10> */
.L_x_140:
[----:B------:R-:W-:Y:S05]  /*4e90*/  BSYNC B1 ;  /* 0x0000000000017941 */ /* 0x000fea0003800000 */
.L_x_139:
        /* <DEDUP_REMOVED lines=9> */
.L_x_142:
[----:B------:R-:W-:Y:S05]  /*4f30*/  BSYNC B1 ;  /* 0x0000000000017941 */ /* 0x000fea0003800000 */
.L_x_141:
        /* <DEDUP_REMOVED lines=9> */
.L_x_144:
[----:B------:R-:W-:Y:S05]  /*4fd0*/  BSYNC B1 ;  /* 0x0000000000017941 */ /* 0x000fea0003800000 */
.L_x_143:
        /* <DEDUP_REMOVED lines=10> */
.L_x_146:
[----:B------:R-:W-:Y:S05]  /*5080*/  BSYNC B1 ;  /* 0x0000000000017941 */ /* 0x000fea0003800000 */
.L_x_145:
        /* <DEDUP_REMOVED lines=10> */
.L_x_148:
[----:B------:R-:W-:Y:S05]  /*5130*/  BSYNC B1 ;  /* 0x0000000000017941 */ /* 0x000fea0003800000 */
.L_x_147:
        /* <DEDUP_REMOVED lines=9> */
.L_x_150:
[----:B------:R-:W-:Y:S05]  /*51d0*/  BSYNC B1 ;  /* 0x0000000000017941 */ /* 0x000fea0003800000 */
.L_x_149:
        /* <DEDUP_REMOVED lines=9> */
.L_x_152:
[----:B------:R-:W-:Y:S05]  /*5270*/  BSYNC B1 ;  /* 0x0000000000017941 */ /* 0x000fea0003800000 */
.L_x_151:
        /* <DEDUP_REMOVED lines=10> */
.L_x_154:
[----:B------:R-:W-:Y:S05]  /*5320*/  BSYNC B1 ;  /* 0x0000000000017941 */ /* 0x000fea0003800000 */
.L_x_153:
        /* <DEDUP_REMOVED lines=10> */
.L_x_156:
[----:B------:R-:W-:Y:S05]  /*53d0*/  BSYNC B1 ;  /* 0x0000000000017941 */ /* 0x000fea0003800000 */
.L_x_155:
        /* <DEDUP_REMOVED lines=9> */
.L_x_158:
[----:B------:R-:W-:Y:S05]  /*5470*/  BSYNC B1 ;  /* 0x0000000000017941 */ /* 0x000fea0003800000 */
.L_x_157:
        /* <DEDUP_REMOVED lines=9> */
.L_x_160:
[----:B------:R-:W-:Y:S05]  /*5510*/  BSYNC B1 ;  /* 0x0000000000017941 */ /* 0x000fea0003800000 */
.L_x_159:
        /* <DEDUP_REMOVED lines=10> */
.L_x_162:
[----:B------:R-:W-:Y:S05]  /*55c0*/  BSYNC B1 ;  /* 0x0000000000017941 */ /* 0x000fea0003800000 */
.L_x_161:
        /* <DEDUP_REMOVED lines=10> */
.L_x_164:
[----:B------:R-:W-:Y:S05]  /*5670*/  BSYNC B1 ;  /* 0x0000000000017941 */ /* 0x000fea0003800000 */
.L_x_163:
        /* <DEDUP_REMOVED lines=9> */
.L_x_166:
[----:B------:R-:W-:Y:S05]  /*5710*/  BSYNC B1 ;  /* 0x0000000000017941 */ /* 0x000fea0003800000 */
.L_x_165:
        /* <DEDUP_REMOVED lines=9> */
.L_x_168:
[----:B------:R-:W-:Y:S05]  /*57b0*/  BSYNC B1 ;  /* 0x0000000000017941 */ /* 0x000fea0003800000 */
.L_x_167:
        /* <DEDUP_REMOVED lines=10> */
.L_x_170:
[----:B------:R-:W-:Y:S05]  /*5860*/  BSYNC B1 ;  /* 0x0000000000017941 */ /* 0x000fea0003800000 */
.L_x_169:
        /* <DEDUP_REMOVED lines=10> */
.L_x_172:
[----:B------:R-:W-:Y:S05]  /*5910*/  BSYNC B1 ;  /* 0x0000000000017941 */ /* 0x000fea0003800000 */
.L_x_171:
        /* <DEDUP_REMOVED lines=9> */
.L_x_174:
[----:B------:R-:W-:Y:S05]  /*59b0*/  BSYNC B1 ;  /* 0x0000000000017941 */ /* 0x000fea0003800000 */
.L_x_173:
        /* <DEDUP_REMOVED lines=9> */
.L_x_176:
[----:B------:R-:W-:Y:S05]  /*5a50*/  BSYNC B1 ;  /* 0x0000000000017941 */ /* 0x000fea0003800000 */
.L_x_175:
        /* <DEDUP_REMOVED lines=10> */
.L_x_178:
[----:B------:R-:W-:Y:S05]  /*5b00*/  BSYNC B1 ;  /* 0x0000000000017941 */ /* 0x000fea0003800000 */
.L_x_177:
        /* <DEDUP_REMOVED lines=10> */
.L_x_180:
[----:B------:R-:W-:Y:S05]  /*5bb0*/  BSYNC B1 ;  /* 0x0000000000017941 */ /* 0x000fea0003800000 */
.L_x_179:
        /* <DEDUP_REMOVED lines=9> */
.L_x_182:
[----:B------:R-:W-:Y:S05]  /*5c50*/  BSYNC B1 ;  /* 0x0000000000017941 */ /* 0x000fea0003800000 */
.L_x_181:
        /* <DEDUP_REMOVED lines=9> */
.L_x_184:
[----:B------:R-:W-:Y:S05]  /*5cf0*/  BSYNC B1 ;  /* 0x0000000000017941 */ /* 0x000fea0003800000 */
.L_x_183:
        /* <DEDUP_REMOVED lines=10> */
.L_x_186:
[----:B------:R-:W-:Y:S05]  /*5da0*/  BSYNC B1 ;  /* 0x0000000000017941 */ /* 0x000fea0003800000 */
.L_x_185:
        /* <DEDUP_REMOVED lines=10> */
.L_x_188:
[----:B------:R-:W-:Y:S05]  /*5e50*/  BSYNC B1 ;  /* 0x0000000000017941 */ /* 0x000fea0003800000 */
.L_x_187:
        /* <DEDUP_REMOVED lines=9> */
.L_x_190:
[----:B------:R-:W-:Y:S05]  /*5ef0*/  BSYNC B1 ;  /* 0x0000000000017941 */ /* 0x000fea0003800000 */
.L_x_189:
        /* <DEDUP_REMOVED lines=9> */
.L_x_192:
[----:B------:R-:W-:Y:S05]  /*5f90*/  BSYNC B1 ;  /* 0x0000000000017941 */ /* 0x000fea0003800000 */
.L_x_191:
        /* <DEDUP_REMOVED lines=10> */
.L_x_194:
[----:B------:R-:W-:Y:S05]  /*6040*/  BSYNC B1 ;  /* 0x0000000000017941 */ /* 0x000fea0003800000 */
.L_x_193:
        /* <DEDUP_REMOVED lines=10> */
.L_x_196:
[----:B------:R-:W-:Y:S05]  /*60f0*/  BSYNC B1 ;  /* 0x0000000000017941 */ /* 0x000fea0003800000 */
.L_x_195:
        /* <DEDUP_REMOVED lines=9> */
.L_x_198:
[----:B------:R-:W-:Y:S05]  /*6190*/  BSYNC B1 ;  /* 0x0000000000017941 */ /* 0x000fea0003800000 */
.L_x_197:
        /* <DEDUP_REMOVED lines=9> */
.L_x_200:
[----:B------:R-:W-:Y:S05]  /*6230*/  BSYNC B1 ;  /* 0x0000000000017941 */ /* 0x000fea0003800000 */
.L_x_199:
        /* <DEDUP_REMOVED lines=10> */
.L_x_202:
[----:B------:R-:W-:Y:S05]  /*62e0*/  BSYNC B1 ;  /* 0x0000000000017941 */ /* 0x000fea0003800000 */
.L_x_201:
        /* <DEDUP_REMOVED lines=10> */
.L_x_204:
[----:B------:R-:W-:Y:S05]  /*6390*/  BSYNC B1 ;  /* 0x0000000000017941 */ /* 0x000fea0003800000 */
.L_x_203:
        /* <DEDUP_REMOVED lines=9> */
.L_x_206:
[----:B------:R-:W-:Y:S05]  /*6430*/  BSYNC B1 ;  /* 0x0000000000017941 */ /* 0x000fea0003800000 */
.L_x_205:
        /* <DEDUP_REMOVED lines=9> */
.L_x_208:
[----:B------:R-:W-:Y:S05]  /*64d0*/  BSYNC B1 ;  /* 0x0000000000017941 */ /* 0x000fea0003800000 */
.L_x_207:
        /* <DEDUP_REMOVED lines=10> */
.L_x_210:
[----:B------:R-:W-:Y:S05]  /*6580*/  BSYNC B1 ;  /* 0x0000000000017941 */ /* 0x000fea0003800000 */
.L_x_209:
        /* <DEDUP_REMOVED lines=10> */
.L_x_212:
[----:B------:R-:W-:Y:S05]  /*6630*/  BSYNC B1 ;  /* 0x0000000000017941 */ /* 0x000fea0003800000 */
.L_x_211:
        /* <DEDUP_REMOVED lines=9> */
.L_x_214:
[----:B------:R-:W-:Y:S05]  /*66d0*/  BSYNC B1 ;  /* 0x0000000000017941 */ /* 0x000fea0003800000 */
.L_x_213:
        /* <DEDUP_REMOVED lines=9> */
.L_x_216:
[----:B------:R-:W-:Y:S05]  /*6770*/  BSYNC B1 ;  /* 0x0000000000017941 */ /* 0x000fea0003800000 */
.L_x_215:
        /* <DEDUP_REMOVED lines=10> */
.L_x_218:
[----:B------:R-:W-:Y:S05]  /*6820*/  BSYNC B1 ;  /* 0x0000000000017941 */ /* 0x000fea0003800000 */
.L_x_217:
        /* <DEDUP_REMOVED lines=10> */
.L_x_220:
[----:B------:R-:W-:Y:S05]  /*68d0*/  BSYNC B1 ;  /* 0x0000000000017941 */ /* 0x000fea0003800000 */
.L_x_219:
        /* <DEDUP_REMOVED lines=9> */
.L_x_222:
[----:B------:R-:W-:Y:S05]  /*6970*/  BSYNC B1 ;  /* 0x0000000000017941 */ /* 0x000fea0003800000 */
.L_x_221:
        /* <DEDUP_REMOVED lines=9> */
.L_x_224:
[----:B------:R-:W-:Y:S05]  /*6a10*/  BSYNC B1 ;  /* 0x0000000000017941 */ /* 0x000fea0003800000 */
.L_x_223:
        /* <DEDUP_REMOVED lines=10> */
.L_x_226:
[----:B------:R-:W-:Y:S05]  /*6ac0*/  BSYNC B1 ;  /* 0x0000000000017941 */ /* 0x000fea0003800000 */
.L_x_225:
        /* <DEDUP_REMOVED lines=10> */
.L_x_228:
[----:B------:R-:W-:Y:S05]  /*6b70*/  BSYNC B1 ;  /* 0x0000000000017941 */ /* 0x000fea0003800000 */
.L_x_227:
        /* <DEDUP_REMOVED lines=9> */
.L_x_230:
[----:B------:R-:W-:Y:S05]  /*6c10*/  BSYNC B1 ;  /* 0x0000000000017941 */ /* 0x000fea0003800000 */
.L_x_229:
        /* <DEDUP_REMOVED lines=9> */
.L_x_232:
[----:B------:R-:W-:Y:S05]  /*6cb0*/  BSYNC B1 ;  /* 0x0000000000017941 */ /* 0x000fea0003800000 */
.L_x_231:
        /* <DEDUP_REMOVED lines=10> */
.L_x_234:
[----:B------:R-:W-:Y:S05]  /*6d60*/  BSYNC B1 ;  /* 0x0000000000017941 */ /* 0x000fea0003800000 */
.L_x_233:
        /* <DEDUP_REMOVED lines=10> */
.L_x_236:
[----:B------:R-:W-:Y:S05]  /*6e10*/  BSYNC B1 ;  /* 0x0000000000017941 */ /* 0x000fea0003800000 */
.L_x_235:
        /* <DEDUP_REMOVED lines=9> */
.L_x_238:
[----:B------:R-:W-:Y:S05]  /*6eb0*/  BSYNC B1 ;  /* 0x0000000000017941 */ /* 0x000fea0003800000 */
.L_x_237:
        /* <DEDUP_REMOVED lines=9> */
.L_x_240:
[----:B------:R-:W-:Y:S05]  /*6f50*/  BSYNC B1 ;  /* 0x0000000000017941 */ /* 0x000fea0003800000 */
.L_x_239:
        /* <DEDUP_REMOVED lines=10> */
.L_x_242:
[----:B------:R-:W-:Y:S05]  /*7000*/  BSYNC B1 ;  /* 0x0000000000017941 */ /* 0x000fea0003800000 */
.L_x_241:
        /* <DEDUP_REMOVED lines=10> */
.L_x_244:
[----:B------:R-:W-:Y:S05]  /*70b0*/  BSYNC B1 ;  /* 0x0000000000017941 */ /* 0x000fea0003800000 */
.L_x_243:
        /* <DEDUP_REMOVED lines=9> */
.L_x_246:
[----:B------:R-:W-:Y:S05]  /*7150*/  BSYNC B1 ;  /* 0x0000000000017941 */ /* 0x000fea0003800000 */
.L_x_245:
        /* <DEDUP_REMOVED lines=9> */
.L_x_248:
[----:B------:R-:W-:Y:S05]  /*71f0*/  BSYNC B1 ;  /* 0x0000000000017941 */ /* 0x000fea0003800000 */
.L_x_247:
        /* <DEDUP_REMOVED lines=10> */
.L_x_250:
[----:B------:R-:W-:Y:S05]  /*72a0*/  BSYNC B1 ;  /* 0x0000000000017941 */ /* 0x000fea0003800000 */
.L_x_249:
        /* <DEDUP_REMOVED lines=10> */
.L_x_252:
[----:B------:R-:W-:Y:S05]  /*7350*/  BSYNC B1 ;  /* 0x0000000000017941 */ /* 0x000fea0003800000 */
.L_x_251:
        /* <DEDUP_REMOVED lines=9> */
.L_x_254:
[----:B------:R-:W-:Y:S05]  /*73f0*/  BSYNC B1 ;  /* 0x0000000000017941 */ /* 0x000fea0003800000 */
.L_x_253:
        /* <DEDUP_REMOVED lines=9> */
.L_x_256:
[----:B------:R-:W-:Y:S05]  /*7490*/  BSYNC B1 ;  /* 0x0000000000017941 */ /* 0x000fea0003800000 */
.L_x_255:
        /* <DEDUP_REMOVED lines=10> */
.L_x_258:
[----:B------:R-:W-:Y:S05]  /*7540*/  BSYNC B1 ;  /* 0x0000000000017941 */ /* 0x000fea0003800000 */
.L_x_257:
        /* <DEDUP_REMOVED lines=10> */
.L_x_260:
[----:B------:R-:W-:Y:S05]  /*75f0*/  BSYNC B1 ;  /* 0x0000000000017941 */ /* 0x000fea0003800000 */
.L_x_259:
        /* <DEDUP_REMOVED lines=9> */
.L_x_262:
[----:B------:R-:W-:Y:S05]  /*7690*/  BSYNC B1 ;  /* 0x0000000000017941 */ /* 0x000fea0003800000 */
.L_x_261:
        /* <DEDUP_REMOVED lines=9> */
.L_x_264:
[----:B------:R-:W-:Y:S05]  /*7730*/  BSYNC B1 ;  /* 0x0000000000017941 */ /* 0x000fea0003800000 */
.L_x_263:
        /* <DEDUP_REMOVED lines=10> */
.L_x_266:
[----:B------:R-:W-:Y:S05]  /*77e0*/  BSYNC B1 ;  /* 0x0000000000017941 */ /* 0x000fea0003800000 */
.L_x_265:
        /* <DEDUP_REMOVED lines=10> */
.L_x_268:
[----:B------:R-:W-:Y:S05]  /*7890*/  BSYNC B1 ;  /* 0x0000000000017941 */ /* 0x000fea0003800000 */
.L_x_267:
        /* <DEDUP_REMOVED lines=9> */
.L_x_270:
[----:B------:R-:W-:Y:S05]  /*7930*/  BSYNC B1 ;  /* 0x0000000000017941 */ /* 0x000fea0003800000 */
.L_x_269:
        /* <DEDUP_REMOVED lines=9> */
.L_x_272:
[----:B------:R-:W-:Y:S05]  /*79d0*/  BSYNC B1 ;  /* 0x0000000000017941 */ /* 0x000fea0003800000 */
.L_x_271:
        /* <DEDUP_REMOVED lines=10> */
.L_x_274:
[----:B------:R-:W-:Y:S05]  /*7a80*/  BSYNC B1 ;  /* 0x0000000000017941 */ /* 0x000fea0003800000 */
.L_x_273:
        /* <DEDUP_REMOVED lines=10> */
.L_x_276:
[----:B------:R-:W-:Y:S05]  /*7b30*/  BSYNC B1 ;  /* 0x0000000000017941 */ /* 0x000fea0003800000 */
.L_x_275:
        /* <DEDUP_REMOVED lines=9> */
.L_x_278:
[----:B------:R-:W-:Y:S05]  /*7bd0*/  BSYNC B1 ;  /* 0x0000000000017941 */ /* 0x000fea0003800000 */
.L_x_277:
        /* <DEDUP_REMOVED lines=9> */
.L_x_280:
[----:B------:R-:W-:Y:S05]  /*7c70*/  BSYNC B1 ;  /* 0x0000000000017941 */ /* 0x000fea0003800000 */
.L_x_279:
        /* <DEDUP_REMOVED lines=10> */
.L_x_282:
[----:B------:R-:W-:Y:S05]  /*7d20*/  BSYNC B1 ;  /* 0x0000000000017941 */ /* 0x000fea0003800000 */
.L_x_281:
        /* <DEDUP_REMOVED lines=10> */
.L_x_284:
[----:B------:R-:W-:Y:S05]  /*7dd0*/  BSYNC B1 ;  /* 0x0000000000017941 */ /* 0x000fea0003800000 */
.L_x_283:
        /* <DEDUP_REMOVED lines=9> */
.L_x_286:
[----:B------:R-:W-:Y:S05]  /*7e70*/  BSYNC B1 ;  /* 0x0000000000017941 */ /* 0x000fea0003800000 */
.L_x_285:
[----:B0----5:R-:W-:Y:S01]  /*7e80*/  IMAD.U32 R3, R18, 0x10000, RZ ;  /* 0x0001000012037824 */ /* 0x021fe200078e00ff */
[----:B------:R-:W-:Y:S01]  /*7e90*/  ISETP.GT.AND P0, PT, R4, 0x8, P0 ;  /* 0x000000080400780c */ /* 0x000fe20000704270 */
[----:B------:R-:W-:Y:S01]  /*7ea0*/  @P1 IMAD.MOV.U32 R2, RZ, RZ, R10 ;  /* 0x000000ffff021224 */ /* 0x000fe200078e000a */
[----:B------:R-:W-:Y:S01]  /*7eb0*/  BSSY B1, `(.L_x_287) ;  /* 0x0000009000017945 */ /* 0x000fe20003800000 */
[----:B------:R-:W-:-:S04]  /*7ec0*/  FMUL R3, R3, R22 ;  /* 0x0000001603037220 */ /* 0x000fc80000400000 */
[----:B------:R-:W-:-:S05]  /*7ed0*/  FFMA R3, R150, R23, R3 ;  /* 0x0000001796037223 */ /* 0x000fca0000000003 */
[----:B------:R-:W-:-:S04]  /*7ee0*/  F2FP.BF16.F32.PACK_AB R3, RZ, R3 ;  /* 0x00000003ff03723e */ /* 0x000fc800000010ff */
[----:B------:R-:W-:Y:S01]  /*7ef0*/  PRMT R0, R3, 0x7610, R0 ;  /* 0x0000761003007816 */ /* 0x000fe20000000000 */
[----:B------:R-:W-:-:S05]  /*7f00*/  @P1 IMAD.MOV.U32 R3, RZ, RZ, R11 ;  /* 0x000000ffff031224 */ /* 0x000fca00078e000b */
[----:B------:R0:W-:Y:S01]  /*7f10*/  @P1 STG.E.U16 desc[UR50][R2.64+0x1f0], R0 ;  /* 0x0001f00002001986 */ /* 0x0001e2000c101532 */
[----:B------:R-:W-:Y:S05]  /*7f20*/  @!P0 BRA `(.L_x_288) ;  /* 0x0000000000048947 */ /* 0x000fea0003800000 */
[----:B------:R0:W5:Y:S02]  /*7f30*/  LDG.E.LTC128B.U16 R18, desc[UR50][R8.64+0x1f2] ;  /* 0x0001f23208127981 */ /* 0x000164000c1e1520 */
.L_x_288:
[----:B------:R-:W-:Y:S05]  /*7f40*/  BSYNC B1 ;  /* 0x0000000000017941 */ /* 0x000fea0003800000 */
.L_x_287:
[----:B------:R-:W-:Y:S05]  /*7f50*/  @!P0 BRA `(.L_x_289) ;  /* 0x0000002400408947 */ /* 0x000fea0003800000 */
[----:B0----5:R-:W-:-:S04]  /*7f60*/  IMAD.U32 R3, R18, 0x10000, RZ ;  /* 0x0001000012037824 */ /* 0x021fc800078e00ff */
[----:B------:R-:W-:-:S04]  /*7f70*/  FMUL R0, R3, R22 ;  /* 0x0000001603007220 */ /* 0x000fc80000400000 */
[----:B------:R-:W-:-:S05]  /*7f80*/  FFMA R0, R151, R23, R0 ;  /* 0x0000001797007223 */ /* 0x000fca0000000000 */
[----:B------:R-:W-:-:S05]  /*7f90*/  F2FP.BF16.F32.PACK_AB R0, RZ, R0 ;  /* 0x00000000ff00723e */ /* 0x000fca00000010ff */
[----:B------:R0:W-:Y:S01]  /*7fa0*/  STG.E.U16 desc[UR50][R10.64+0x1f2], R0 ;  /* 0x0001f2000a007986 */ /* 0x0001e2000c101532 */
[----:B------:R-:W-:Y:S05]  /*7fb0*/  BRA `(.L_x_289) ;  /* 0x0000002400287947 */ /* 0x000fea0003800000 */
.L_x_36:
[----:B------:R-:W-:Y:S01]  /*7fc0*/  ISETP.GT.AND P0, PT, R0, 0x1, PT ;  /* 0x000000010000780c */ /* 0x000fe20003f04270 */
[----:B------:R-:W-:Y:S01]  /*7fd0*/  ULDC.64 UR4, c[0x0][0x5c0] ;  /* 0x0001700000047ab9 */ /* 0x000fe20000000a00 */
[-C--:B------:R-:W-:Y:S01]  /*7fe0*/  FMUL R24, R24, R23.reuse ;  /* 0x0000001718187220 */ /* 0x080fe20000400000 */
[-C--:B------:R-:W-:Y:S01]  /*7ff0*/  FMUL R25, R25, R23.reuse ;  /* 0x0000001719197220 */ /* 0x080fe20000400000 */
[----:B------:R-:W-:Y:S01]  /*8000*/  ISETP.GT.AND P3, PT, R4, RZ, P0 ;  /* 0x000000ff0400720c */ /* 0x000fe20000764270 */
[-C--:B------:R-:W-:Y:S01]  /*8010*/  FMUL R26, R26, R23.reuse ;  /* 0x000000171a1a7220 */ /* 0x080fe20000400000 */
[----:B------:R-:W-:Y:S01]  /*8020*/  LEA R2, P4, R172, UR4, 0x1 ;  /* 0x00000004ac027c11 */ /* 0x000fe2000f8808ff */
[-C--:B------:R-:W-:Y:S01]  /*8030*/  FMUL R27, R27, R23.reuse ;  /* 0x000000171b1b7220 */ /* 0x080fe20000400000 */
[----:B------:R-:W-:Y:S01]  /*8040*/  F2FP.BF16.F32.PACK_AB R24, RZ, R24 ;  /* 0x00000018ff18723e */ /* 0x000fe200000010ff */
[-C--:B------:R-:W-:Y:S01]  /*8050*/  FMUL R28, R28, R23.reuse ;  /* 0x000000171c1c7220 */ /* 0x080fe20000400000 */
[----:B------:R-:W-:Y:S01]  /*8060*/  LEA.HI.X R3, R172, UR5, R175, 0x1, P4 ;  /* 0x00000005ac037c11 */ /* 0x000fe2000a0f0caf */
[----:B------:R-:W-:Y:S01]  /*8070*/  FMUL R29, R29, R23 ;  /* 0x000000171d1d7220 */ /* 0x000fe20000400000 */
[----:B------:R-:W-:Y:S01]  /*8080*/  F2FP.BF16.F32.PACK_AB R25, RZ, R25 ;  /* 0x00000019ff19723e */ /* 0x000fe200000010ff */
[-C--:B------:R-:W-:Y:S01]  /*8090*/  FMUL R30, R30, R23.reuse ;  /* 0x000000171e1e7220 */ /* 0x080fe20000400000 */
[C---:B------:R-:W-:Y:S01]  /*80a0*/  SHF.L.U64.HI R11, R10.reuse, 0x4, R11 ;  /* 0x000000040a0b7819 */ /* 0x040fe2000001020b */
[----:B------:R-:W-:Y:S01]  /*80b0*/  @P1 STG.E.U16 desc[UR50][R2.64], R24 ;  /* 0x0000001802001986 */ /* 0x000fe2000c101532 */
[----:B------:R-:W-:Y:S01]  /*80c0*/  LEA R6, P4, R10, R2, 0x4 ;  /* 0x000000020a067211 */ /* 0x000fe200078820ff */
[-C--:B------:R-:W-:Y:S01]  /*80d0*/  FMUL R31, R31, R23.reuse ;  /* 0x000000171f1f7220 */ /* 0x080fe20000400000 */
[----:B------:R-:W-:Y:S01]  /*80e0*/  ISETP.GT.AND P2, PT, R4, 0x8, P2 ;  /* 0x000000080400780c */ /* 0x000fe20001744270 */
[----:B------:R-:W-:Y:S01]  /*80f0*/  @P3 STG.E.U16 desc[UR50][R2.64+0x2], R25 ;  /* 0x0000021902003986 */ /* 0x000fe2000c101532 */
[----:B------:R-:W-:Y:S01]  /*8100*/  ISETP.GT.AND P1, PT, R0, 0x8, PT ;  /* 0x000000080000780c */ /* 0x000fe20003f24270 */
[----:B------:R-:W-:Y:S01]  /*8110*/  IMAD.X R7, R11, 0x1, R3, P4 ;  /* 0x000000010b077824 */ /* 0x000fe200020e0603 */
[----:B------:R-:W-:Y:S01]  /*8120*/  ISETP.GT.AND P3, PT, R4, 0x8, P0 ;  /* 0x000000080400780c */ /* 0x000fe20000764270 */
[-C--:B------:R-:W-:Y:S01]  /*8130*/  FMUL R32, R32, R23.reuse ;  /* 0x0000001720207220 */ /* 0x080fe20000400000 */
[----:B------:R-:W-:Y:S01]  /*8140*/  ISETP.GT.AND P0, PT, R0, 0x9, PT ;  /* 0x000000090000780c */ /* 0x000fe20003f04270 */
[-C--:B------:R-:W-:Y:S01]  /*8150*/  FMUL R33, R33, R23.reuse ;  /* 0x0000001721217220 */ /* 0x080fe20000400000 */
[----:B------:R-:W-:Y:S01]  /*8160*/  ISETP.GT.AND P5, PT, R4, RZ, P1 ;  /* 0x000000ff0400720c */ /* 0x000fe20000fa4270 */
[-C--:B------:R-:W-:Y:S01]  /*8170*/  FMUL R34, R34, R23.reuse ;  /* 0x0000001722227220 */ /* 0x080fe20000400000 */
[----:B------:R-:W-:Y:S01]  /*8180*/  ISETP.GT.AND P4, PT, R4, RZ, P0 ;  /* 0x000000ff0400720c */ /* 0x000fe20000784270 */
[-C--:B------:R-:W-:Y:S01]  /*8190*/  FMUL R35, R35, R23.reuse ;  /* 0x0000001723237220 */ /* 0x080fe20000400000 */
[----:B------:R-:W-:Y:S01]  /*81a0*/  F2FP.BF16.F32.PACK_AB R26, RZ, R26 ;  /* 0x0000001aff1a723e */ /* 0x000fe200000010ff */
[----:B------:R-:W-:Y:S01]  /*81b0*/  FMUL R36, R36, R23 ;  /* 0x0000001724247220 */ /* 0x000fe20000400000 */
[----:B------:R-:W-:Y:S01]  /*81c0*/  F2FP.BF16.F32.PACK_AB R27, RZ, R27 ;  /* 0x0000001bff1b723e */ /* 0x000fe200000010ff */
[----:B------:R-:W-:Y:S01]  /*81d0*/  FMUL R37, R37, R23 ;  /* 0x0000001725257220 */ /* 0x000fe20000400000 */
[----:B------:R-:W-:Y:S01]  /*81e0*/  F2FP.BF16.F32.PACK_AB R28, RZ, R28 ;  /* 0x0000001cff1c723e */ /* 0x000fe200000010ff */
[----:B------:R-:W-:Y:S01]  /*81f0*/  @P2 STG.E.U16 desc[UR50][R6.64], R26 ;  /* 0x0000001a06002986 */ /* 0x000fe2000c101532 */
[----:B------:R-:W-:Y:S01]  /*8200*/  F2FP.BF16.F32.PACK_AB R29, RZ, R29 ;  /* 0x0000001dff1d723e */ /* 0x000fe200000010ff */
[-C--:B------:R-:W-:Y:S01]  /*8210*/  FMUL R38, R38, R23.reuse ;  /* 0x0000001726267220 */ /* 0x080fe20000400000 */
[----:B------:R-:W-:Y:S01]  /*8220*/  ISETP.GT.AND P1, PT, R4, 0x8, P1 ;  /* 0x000000080400780c */ /* 0x000fe20000f24270 */
[----:B------:R-:W-:Y:S01]  /*8230*/  @P3 STG.E.U16 desc[UR50][R6.64+0x2], R27 ;  /* 0x0000021b06003986 */ /* 0x000fe2000c101532 */
[----:B------:R-:W-:Y:S01]  /*8240*/  ISETP.GT.AND P3, PT, R0, 0x10, PT ;  /* 0x000000100000780c */ /* 0x000fe20003f64270 */
[-C--:B------:R-:W-:Y:S01]  /*8250*/  FMUL R39, R39, R23.reuse ;  /* 0x0000001727277220 */ /* 0x080fe20000400000 */
[----:B------:R-:W-:Y:S01]  /*8260*/  ISETP.GT.AND P2, PT, R4, 0x8, P0 ;  /* 0x000000080400780c */ /* 0x000fe20000744270 */
[----:B------:R-:W-:Y:S01]  /*8270*/  @P5 STG.E.U16 desc[UR50][R2.64+0x10], R28 ;  /* 0x0000101c02005986 */ /* 0x000fe2000c101532 */
[----:B------:R-:W-:Y:S01]  /*8280*/  ISETP.GT.AND P0, PT, R0, 0x11, PT ;  /* 0x000000110000780c */ /* 0x000fe20003f04270 */
[-C--:B------:R-:W-:Y:S01]  /*8290*/  FMUL R40, R40, R23.reuse ;  /* 0x0000001728287220 */ /* 0x080fe20000400000 */
[----:B------:R-:W-:Y:S01]  /*82a0*/  F2FP.BF16.F32.PACK_AB R30, RZ, R30 ;  /* 0x0000001eff1e723e */ /* 0x000fe200000010ff */
[----:B------:R-:W-:Y:S01]  /*82b0*/  @P4 STG.E.U16 desc[UR50][R2.64+0x12], R29 ;  /* 0x0000121d02004986 */ /* 0x000fe2000c101532 */
[C---:B------:R-:W-:Y:S01]  /*82c0*/  ISETP.GT.AND P4, PT, R4.reuse, RZ, P3 ;  /* 0x000000ff0400720c */ /* 0x040fe20001f84270 */
[----:B------:R-:W-:Y:S01]  /*82d0*/  FMUL R41, R41, R23 ;  /* 0x0000001729297220 */ /* 0x000fe20000400000 */
[----:B------:R-:W-:Y:S01]  /*82e0*/  ISETP.GT.AND P5, PT, R4, RZ, P0 ;  /* 0x000000ff0400720c */ /* 0x000fe200007a4270 */
[----:B------:R-:W-:Y:S01]  /*82f0*/  @P1 STG.E.U16 desc[UR50][R6.64+0x10], R30 ;  /* 0x0000101e06001986 */ /* 0x000fe2000c101532 */
[----:B------:R-:W-:Y:S01]  /*8300*/  F2FP.BF16.F32.PACK_AB R31, RZ, R31 ;  /* 0x0000001fff1f723e */ /* 0x000fe200000010ff */
[-C--:B------:R-:W-:Y:S01]  /*8310*/  FMUL R42, R42, R23.reuse ;  /* 0x000000172a2a7220 */ /* 0x080fe20000400000 */
[----:B------:R-:W-:Y:S01]  /*8320*/  F2FP.BF16.F32.PACK_AB R32, RZ, R32 ;  /* 0x00000020ff20723e */ /* 0x000fe200000010ff */
[----:B------:R-:W-:Y:S01]  /*8330*/  FMUL R43, R43, R23 ;  /* 0x000000172b2b7220 */ /* 0x000fe20000400000 */
[----:B------:R-:W-:Y:S01]  /*8340*/  ISETP.GT.AND P1, PT, R4, 0x8, P3 ;  /* 0x000000080400780c */ /* 0x000fe20001f24270 */
[----:B------:R-:W-:Y:S01]  /*8350*/  @P2 STG.E.U16 desc[UR50][R6.64+0x12], R31 ;  /* 0x0000121f06002986 */ /* 0x000fe2000c101532 */
[----:B------:R-:W-:Y:S01]  /*8360*/  F2FP.BF16.F32.PACK_AB R33, RZ, R33 ;  /* 0x00000021ff21723e */ /* 0x000fe200000010ff */
[-C--:B------:R-:W-:Y:S01]  /*8370*/  FMUL R44, R44, R23.reuse ;  /* 0x000000172c2c7220 */ /* 0x080fe20000400000 */
[----:B------:R-:W-:Y:S01]  /*8380*/  ISETP.GT.AND P3, PT, R0, 0x18, PT ;  /* 0x000000180000780c */ /* 0x000fe20003f64270 */
[----:B------:R-:W-:Y:S01]  /*8390*/  @P4 STG.E.U16 desc[UR50][R2.64+0x20], R32 ;  /* 0x0000202002004986 */ /* 0x000fe2000c101532 */
[----:B------:R-:W-:Y:S01]  /*83a0*/  ISETP.GT.AND P2, PT, R4, 0x8, P0 ;  /* 0x000000080400780c */ /* 0x000fe20000744270 */
[-C--:B------:R-:W-:Y:S01]  /*83b0*/  FMUL R45, R45, R23.reuse ;  /* 0x000000172d2d7220 */ /* 0x080fe20000400000 */
[----:B------:R-:W-:Y:S01]  /*83c0*/  ISETP.GT.AND P0, PT, R0, 0x19, PT ;  /* 0x000000190000780c */ /* 0x000fe20003f04270 */
[----:B------:R-:W-:Y:S01]  /*83d0*/  @P5 STG.E.U16 desc[UR50][R2.64+0x22], R33 ;  /* 0x0000222102005986 */ /* 0x000fe2000c101532 */
[----:B------:R-:W-:Y:S01]  /*83e0*/  ISETP.GT.AND P4, PT, R4, RZ, P3 ;  /* 0x000000ff0400720c */ /* 0x000fe20001f84270 */
[-C--:B------:R-:W-:Y:S01]  /*83f0*/  FMUL R46, R46, R23.reuse ;  /* 0x000000172e2e7220 */ /* 0x080fe20000400000 */
[----:B------:R-:W-:Y:S01]  /*8400*/  ISETP.GT.AND P5, PT, R4, RZ, P0 ;  /* 0x000000ff0400720c */ /* 0x000fe200007a4270 */
[-C--:B------:R-:W-:Y:S01]  /*8410*/  FMUL R47, R47, R23.reuse ;  /* 0x000000172f2f7220 */ /* 0x080fe20000400000 */
[----:B------:R-:W-:Y:S01]  /*8420*/  F2FP.BF16.F32.PACK_AB R34, RZ, R34 ;  /* 0x00000022ff22723e */ /* 0x000fe200000010ff */
[----:B------:R-:W-:Y:S01]  /*8430*/  FMUL R48, R48, R23 ;  /* 0x0000001730307220 */ /* 0x000fe20000400000 */
[----:B------:R-:W-:Y:S01]  /*8440*/  F2FP.BF16.F32.PACK_AB R35, RZ, R35 ;  /* 0x00000023ff23723e */ /* 0x000fe200000010ff */
[-C--:B------:R-:W-:Y:S01]  /*8450*/  FMUL R49, R49, R23.reuse ;  /* 0x0000001731317220 */ /* 0x080fe20000400000 */
[----:B------:R-:W-:Y:S01]  /*8460*/  F2FP.BF16.F32.PACK_AB R36, RZ, R36 ;  /* 0x00000024ff24723e */ /* 0x000fe200000010ff */
[----:B------:R-:W-:Y:S01]  /*8470*/  @P1 STG.E.U16 desc[UR50][R6.64+0x20], R34 ;  /* 0x0000202206001986 */ /* 0x000fe2000c101532 */
[----:B------:R-:W-:Y:S01]  /*8480*/  ISETP.GT.AND P1, PT, R4, 0x8, P3 ;  /* 0x000000080400780c */ /* 0x000fe20001f24270 */
[----:B------:R-:W-:Y:S01]  /*8490*/  FMUL R50, R50, R23 ;  /* 0x0000001732327220 */ /* 0x000fe20000400000 */
[----:B------:R-:W-:Y:S01]  /*84a0*/  F2FP.BF16.F32.PACK_AB R37, RZ, R37 ;  /* 0x00000025ff25723e */ /* 0x000fe200000010ff */
[----:B------:R-:W-:Y:S01]  /*84b0*/  @P2 STG.E.U16 desc[UR50][R6.64+0x22], R35 ;  /* 0x0000222306002986 */ /* 0x000fe2000c101532 */
[----:B------:R-:W-:Y:S01]  /*84c0*/  ISETP.GT.AND P3, PT, R0, 0x20, PT ;  /* 0x000000200000780c */ /* 0x000fe20003f64270 */
[-C--:B------:R-:W-:Y:S01]  /*84d0*/  FMUL R51, R51, R23.reuse ;  /* 0x0000001733337220 */ /* 0x080fe20000400000 */
[----:B------:R-:W-:Y:S01]  /*84e0*/  ISETP.GT.AND P2, PT, R4, 0x8, P0 ;  /* 0x000000080400780c */ /* 0x000fe20000744270 */
[----:B------:R-:W-:Y:S01]  /*84f0*/  @P4 STG.E.U16 desc[UR50][R2.64+0x30], R36 ;  /* 0x0000302402004986 */ /* 0x000fe2000c101532 */
[----:B------:R-:W-:Y:S01]  /*8500*/  ISETP.GT.AND P0, PT, R0, 0x21, PT ;  /* 0x000000210000780c */ /* 0x000fe20003f04270 */
[-C--:B------:R-:W-:Y:S01]  /*8510*/  FMUL R52, R52, R23.reuse ;  /* 0x0000001734347220 */ /* 0x080fe20000400000 */
[C---:B------:R-:W-:Y:S01]  /*8520*/  ISETP.GT.AND P4, PT, R4.reuse, RZ, P3 ;  /* 0x000000ff0400720c */ /* 0x040fe20001f84270 */
[----:B------:R-:W-:Y:S01]  /*8530*/  @P5 STG.E.U16 desc[UR50][R2.64+0x32], R37 ;  /* 0x0000322502005986 */ /* 0x000fe2000c101532 */
        /* <DEDUP_REMOVED lines=328> */
[----:B------:R-:W-:-:S02]  /*99c0*/  ISETP.GT.AND P1, PT, R4, 0x8, P3 ;  /* 0x000000080400780c */ /* 0x000fc40001f24270 */
[----:B------:R-:W-:Y:S01]  /*99d0*/  F2FP.BF16.F32.PACK_AB R105, RZ, R105 ;  /* 0x00000069ff69723e */ /* 0x000fe200000010ff */
[----:B------:R-:W-:Y:S01]  /*99e0*/  @P2 STG.E.U16 desc[UR50][R6.64+0x132], R103 ;  /* 0x0001326706002986 */ /* 0x000fe2000c101532 */
[----:B------:R-:W-:Y:S02]  /*99f0*/  ISETP.GT.AND P3, PT, R0, 0xa8, PT ;  /* 0x000000a80000780c */ /* 0x000fe40003f64270 */
[----:B------:R-:W-:Y:S01]  /*9a00*/  ISETP.GT.AND P2, PT, R4, 0x8, P0 ;  /* 0x000000080400780c */ /* 0x000fe20000744270 */
[----:B------:R-:W-:Y:S01]  /*9a10*/  @P4 STG.E.U16 desc[UR50][R2.64+0x140], R104 ;  /* 0x0001406802004986 */ /* 0x000fe2000c101532 */
[----:B------:R-:W-:Y:S02]  /*9a20*/  ISETP.GT.AND P0, PT, R0, 0xa9, PT ;  /* 0x000000a90000780c */ /* 0x000fe40003f04270 */
[C---:B------:R-:W-:Y:S01]  /*9a30*/  ISETP.GT.AND P4, PT, R4.reuse, RZ, P3 ;  /* 0x000000ff0400720c */ /* 0x040fe20001f84270 */
[----:B------:R-:W-:Y:S01]  /*9a40*/  @P5 STG.E.U16 desc[UR50][R2.64+0x142], R105 ;  /* 0x0001426902005986 */ /* 0x000fe2000c101532 */
[----:B------:R-:W-:-:S02]  /*9a50*/  ISETP.GT.AND P5, PT, R4, RZ, P0 ;  /* 0x000000ff0400720c */ /* 0x000fc400007a4270 */
[----:B------:R-:W-:Y:S02]  /*9a60*/  F2FP.BF16.F32.PACK_AB R106, RZ, R106 ;  /* 0x0000006aff6a723e */ /* 0x000fe400000010ff */
[----:B------:R-:W-:Y:S02]  /*9a70*/  F2FP.BF16.F32.PACK_AB R107, RZ, R107 ;  /* 0x0000006bff6b723e */ /* 0x000fe400000010ff */
[----:B------:R-:W-:Y:S01]  /*9a80*/  F2FP.BF16.F32.PACK_AB R108, RZ, R108 ;  /* 0x0000006cff6c723e */ /* 0x000fe200000010ff */
[----:B------:R-:W-:Y:S01]  /*9a90*/  @P1 STG.E.U16 desc[UR50][R6.64+0x140], R106 ;  /* 0x0001406a06001986 */ /* 0x000fe2000c101532 */
[----:B------:R-:W-:Y:S02]  /*9aa0*/  ISETP.GT.AND P1, PT, R4, 0x8, P3 ;  /* 0x000000080400780c */ /* 0x000fe40001f24270 */
[----:B------:R-:W-:Y:S01]  /*9ab0*/  F2FP.BF16.F32.PACK_AB R109, RZ, R109 ;  /* 0x0000006dff6d723e */ /* 0x000fe200000010ff */
[----:B------:R-:W-:Y:S01]  /*9ac0*/  @P2 STG.E.U16 desc[UR50][R6.64+0x142], R107 ;  /* 0x0001426b06002986 */ /* 0x000fe2000c101532 */
[----:B------:R-:W-:-:S02]  /*9ad0*/  ISETP.GT.AND P3, PT, R0, 0xb0, PT ;  /* 0x000000b00000780c */ /* 0x000fc40003f64270 */
[----:B------:R-:W-:Y:S01]  /*9ae0*/  ISETP.GT.AND P2, PT, R4, 0x8, P0 ;  /* 0x000000080400780c */ /* 0x000fe20000744270 */
[----:B------:R-:W-:Y:S01]  /*9af0*/  @P4 STG.E.U16 desc[UR50][R2.64+0x150], R108 ;  /* 0x0001506c02004986 */ /* 0x000fe2000c101532 */
[----:B------:R-:W-:Y:S02]  /*9b00*/  ISETP.GT.AND P0, PT, R0, 0xb1, PT ;  /* 0x000000b10000780c */ /* 0x000fe40003f04270 */
[C---:B------:R-:W-:Y:S01]  /*9b10*/  ISETP.GT.AND P4, PT, R4.reuse, RZ, P3 ;  /* 0x000000ff0400720c */ /* 0x040fe20001f84270 */
[----:B------:R-:W-:Y:S01]  /*9b20*/  @P5 STG.E.U16 desc[UR50][R2.64+0x152], R109 ;  /* 0x0001526d02005986 */ /* 0x000fe2000c101532 */
[----:B------:R-:W-:Y:S02]  /*9b30*/  ISETP.GT.AND P5, PT, R4, RZ, P0 ;  /* 0x000000ff0400720c */ /* 0x000fe400007a4270 */
[----:B------:R-:W-:Y:S02]  /*9b40*/  F2FP.BF16.F32.PACK_AB R110, RZ, R110 ;  /* 0x0000006eff6e723e */ /* 0x000fe400000010ff */
[----:B------:R-:W-:-:S02]  /*9b50*/  F2FP.BF16.F32.PACK_AB R111, RZ, R111 ;  /* 0x0000006fff6f723e */ /* 0x000fc400000010ff */
[----:B------:R-:W-:Y:S01]  /*9b60*/  F2FP.BF16.F32.PACK_AB R112, RZ, R112 ;  /* 0x00000070ff70723e */ /* 0x000fe200000010ff */
[----:B------:R-:W-:Y:S01]  /*9b70*/  @P1 STG.E.U16 desc[UR50][R6.64+0x150], R110 ;  /* 0x0001506e06001986 */ /* 0x000fe2000c101532 */
[----:B------:R-:W-:Y:S02]  /*9b80*/  ISETP.GT.AND P1, PT, R4, 0x8, P3 ;  /* 0x000000080400780c */ /* 0x000fe40001f24270 */
[----:B------:R-:W-:Y:S01]  /*9b90*/  F2FP.BF16.F32.PACK_AB R113, RZ, R113 ;  /* 0x00000071ff71723e */ /* 0x000fe200000010ff */
[----:B------:R-:W-:Y:S01]  /*9ba0*/  @P2 STG.E.U16 desc[UR50][R6.64+0x152], R111 ;  /* 0x0001526f06002986 */ /* 0x000fe2000c101532 */
[----:B------:R-:W-:Y:S02]  /*9bb0*/  ISETP.GT.AND P3, PT, R0, 0xb8, PT ;  /* 0x000000b80000780c */ /* 0x000fe40003f64270 */
[----:B------:R-:W-:Y:S01]  /*9bc0*/  ISETP.GT.AND P2, PT, R4, 0x8, P0 ;  /* 0x000000080400780c */ /* 0x000fe20000744270 */
[----:B------:R-:W-:Y:S01]  /*9bd0*/  @P4 STG.E.U16 desc[UR50][R2.64+0x160], R112 ;  /* 0x0001607002004986 */ /* 0x000fe2000c101532 */
[----:B------:R-:W-:-:S02]  /*9be0*/  ISETP.GT.AND P0, PT, R0, 0xb9, PT ;  /* 0x000000b90000780c */ /* 0x000fc40003f04270 */
[C---:B------:R-:W-:Y:S01]  /*9bf0*/  ISETP.GT.AND P4, PT, R4.reuse, RZ, P3 ;  /* 0x000000ff0400720c */ /* 0x040fe20001f84270 */
[----:B------:R-:W-:Y:S01]  /*9c00*/  @P5 STG.E.U16 desc[UR50][R2.64+0x162], R113 ;  /* 0x0001627102005986 */ /* 0x000fe2000c101532 */
[C---:B------:R-:W-:Y:S02]  /*9c10*/  ISETP.GT.AND P5, PT, R4.reuse, RZ, P0 ;  /* 0x000000ff0400720c */ /* 0x040fe400007a4270 */
[----:B------:R-:W-:Y:S02]  /*9c20*/  F2FP.BF16.F32.PACK_AB R114, RZ, R114 ;  /* 0x00000072ff72723e */ /* 0x000fe400000010ff */
[----:B------:R-:W-:Y:S02]  /*9c30*/  F2FP.BF16.F32.PACK_AB R115, RZ, R115 ;  /* 0x00000073ff73723e */ /* 0x000fe400000010ff */
        /* <DEDUP_REMOVED lines=58> */
[C---:B------:R-:W-:Y:S02]  /*9fe0*/  ISETP.GT.AND P1, PT, R4.reuse, 0x8, P2 ;  /* 0x000000080400780c */ /* 0x040fe40001724270 */
[----:B------:R-:W-:Y:S01]  /*9ff0*/  F2FP.BF16.F32.PACK_AB R133, RZ, R133 ;  /* 0x00000085ff85723e */ /* 0x000fe200000010ff */
[----:B------:R-:W-:Y:S01]  /*a000*/  @P0 STG.E.U16 desc[UR50][R6.64+0x1a2], R131 ;  /* 0x0001a28306000986 */ /* 0x000fe2000c101532 */
[----:B------:R-:W-:-:S02]  /*a010*/  ISETP.GT.AND P2, PT, R4, 0x8, P3 ;  /* 0x000000080400780c */ /* 0x000fc40001f44270 */
[C---:B------:R-:W-:Y:S01]  /*a020*/  ISETP.GT.AND P3, PT, R0.reuse, 0xe0, PT ;  /* 0x000000e00000780c */ /* 0x040fe20003f64270 */
        /* <DEDUP_REMOVED lines=9> */
[----:B------:R-:W-:Y:S02]  /*a0c0*/  F2FP.BF16.F32.PACK_AB R137, RZ, R137 ;  /* 0x00000089ff89723e */ /* 0x000fe400000010ff */
[C---:B------:R-:W-:Y:S01]  /*a0d0*/  ISETP.GT.AND P1, PT, R4.reuse, 0x8, P3 ;  /* 0x000000080400780c */ /* 0x040fe20001f24270 */
[----:B------:R-:W-:Y:S01]  /*a0e0*/  @P2 STG.E.U16 desc[UR50][R6.64+0x1b2], R135 ;  /* 0x0001b28706002986 */ /* 0x000fe2000c101532 */
[----:B------:R-:W-:Y:S02]  /*a0f0*/  ISETP.GT.AND P0, PT, R4, 0x8, P0 ;  /* 0x000000080400780c */ /* 0x000fe40000704270 */
[----:B------:R-:W-:Y:S01]  /*a100*/  F2FP.BF16.F32.PACK_AB R138, RZ, R138 ;  /* 0x0000008aff8a723e */ /* 0x000fe200000010ff */
[----:B------:R-:W-:Y:S01]  /*a110*/  @P4 STG.E.U16 desc[UR50][R2.64+0x1c0], R136 ;  /* 0x0001c08802004986 */ /* 0x000fe2000c101532 */
[----:B------:R-:W-:-:S02]  /*a120*/  ISETP.GT.AND P4, PT, R0, 0xe8, PT ;  /* 0x000000e80000780c */ /* 0x000fc40003f84270 */
[----:B------:R-:W-:Y:S01]  /*a130*/  F2FP.BF16.F32.PACK_AB R139, RZ, R139 ;  /* 0x0000008bff8b723e */ /* 0x000fe200000010ff */
[----:B------:R-:W-:Y:S01]  /*a140*/  @P5 STG.E.U16 desc[UR50][R2.64+0x1c2], R137 ;  /* 0x0001c28902005986 */ /* 0x000fe2000c101532 */
[----:B------:R-:W-:Y:S02]  /*a150*/  ISETP.GT.AND P5, PT, R0, 0xe9, PT ;  /* 0x000000e90000780c */ /* 0x000fe40003fa4270 */
[C---:B------:R-:W-:Y:S01]  /*a160*/  ISETP.GT.AND P2, PT, R4.reuse, RZ, P4 ;  /* 0x000000ff0400720c */ /* 0x040fe20002744270 */
[----:B------:R-:W-:Y:S01]  /*a170*/  @P1 STG.E.U16 desc[UR50][R6.64+0x1c0], R138 ;  /* 0x0001c08a06001986 */ /* 0x000fe2000c101532 */
[----:B------:R-:W-:Y:S02]  /*a180*/  ISETP.GT.AND P6, PT, R4, RZ, P5 ;  /* 0x000000ff0400720c */ /* 0x000fe40002fc4270 */
[----:B------:R-:W-:Y:S01]  /*a190*/  F2FP.BF16.F32.PACK_AB R140, RZ, R140 ;  /* 0x0000008cff8c723e */ /* 0x000fe200000010ff */
[----:B------:R-:W-:Y:S01]  /*a1a0*/  @P0 STG.E.U16 desc[UR50][R6.64+0x1c2], R139 ;  /* 0x0001c28b06000986 */ /* 0x000fe2000c101532 */
[----:B------:R-:W-:-:S02]  /*a1b0*/  F2FP.BF16.F32.PACK_AB R141, RZ, R141 ;  /* 0x0000008dff8d723e */ /* 0x000fc400000010ff */
[----:B------:R-:W-:Y:S02]  /*a1c0*/  ISETP.GT.AND P4, PT, R4, 0x8, P4 ;  /* 0x000000080400780c */ /* 0x000fe40002784270 */
[C---:B------:R-:W-:Y:S02]  /*a1d0*/  ISETP.GT.AND P3, PT, R0.reuse, 0xf0, PT ;  /* 0x000000f00000780c */ /* 0x040fe40003f64270 */
[----:B------:R-:W-:Y:S01]  /*a1e0*/  F2FP.BF16.F32.PACK_AB R142, RZ, R142 ;  /* 0x0000008eff8e723e */ /* 0x000fe200000010ff */
[----:B------:R-:W-:Y:S01]  /*a1f0*/  @P2 STG.E.U16 desc[UR50][R2.64+0x1d0], R140 ;  /* 0x0001d08c02002986 */ /* 0x000fe2000c101532 */
[----:B------:R-:W-:Y:S02]  /*a200*/  ISETP.GT.AND P2, PT, R0, 0xf1, PT ;  /* 0x000000f10000780c */ /* 0x000fe40003f44270 */
[----:B------:R-:W-:Y:S01]  /*a210*/  F2FP.BF16.F32.PACK_AB R143, RZ, R143 ;  /* 0x0000008fff8f723e */ /* 0x000fe200000010ff */
[----:B------:R-:W-:Y:S01]  /*a220*/  @P6 STG.E.U16 desc[UR50][R2.64+0x1d2], R141 ;  /* 0x0001d28d02006986 */ /* 0x000fe2000c101532 */
[----:B------:R-:W-:-:S02]  /*a230*/  ISETP.GT.AND P6, PT, R4, 0x8, P5 ;  /* 0x000000080400780c */ /* 0x000fc40002fc4270 */
[C---:B------:R-:W-:Y:S01]  /*a240*/  ISETP.GT.AND P5, PT, R4.reuse, RZ, P3 ;  /* 0x000000ff0400720c */ /* 0x040fe20001fa4270 */
[----:B------:R-:W-:Y:S01]  /*a250*/  @P4 STG.E.U16 desc[UR50][R6.64+0x1d0], R142 ;  /* 0x0001d08e06004986 */ /* 0x000fe2000c101532 */
[C---:B------:R-:W-:Y:S02]  /*a260*/  ISETP.GT.AND P3, PT, R4.reuse, 0x8, P3 ;  /* 0x000000080400780c */ /* 0x040fe40001f64270 */
[C---:B------:R-:W-:Y:S02]  /*a270*/  ISETP.GT.AND P4, PT, R4.reuse, RZ, P2 ;  /* 0x000000ff0400720c */ /* 0x040fe40001784270 */
[----:B------:R-:W-:Y:S02]  /*a280*/  F2FP.BF16.F32.PACK_AB R144, RZ, R144 ;  /* 0x00000090ff90723e */ /* 0x000fe400000010ff */
[----:B------:R-:W-:Y:S02]  /*a290*/  ISETP.GT.AND P2, PT, R4, 0x8, P2 ;  /* 0x000000080400780c */ /* 0x000fe40001744270 */
[C---:B------:R-:W-:Y:S01]  /*a2a0*/  ISETP.GT.AND P0, PT, R0.reuse, 0xf9, PT ;  /* 0x000000f90000780c */ /* 0x040fe20003f04270 */
[----:B------:R-:W-:Y:S01]  /*a2b0*/  @P6 STG.E.U16 desc[UR50][R6.64+0x1d2], R143 ;  /* 0x0001d28f06006986 */ /* 0x000fe2000c101532 */
[----:B------:R-:W-:-:S02]  /*a2c0*/  ISETP.GT.AND P1, PT, R0, 0xf8, PT ;  /* 0x000000f80000780c */ /* 0x000fc40003f24270 */
[----:B------:R-:W-:Y:S01]  /*a2d0*/  F2FP.BF16.F32.PACK_AB R145, RZ, R145 ;  /* 0x00000091ff91723e */ /* 0x000fe200000010ff */
[----:B------:R-:W-:Y:S01]  /*a2e0*/  @P5 STG.E.U16 desc[UR50][R2.64+0x1e0], R144 ;  /* 0x0001e09002005986 */ /* 0x000fe2000c101532 */
[C---:B------:R-:W-:Y:S01]  /*a2f0*/  ISETP.GT.AND P6, PT, R4.reuse, RZ, P1 ;  /* 0x000000ff0400720c */ /* 0x040fe20000fc4270 */
[----:B------:R-:W-:Y:S01]  /*a300*/  @P3 IMAD.MOV.U32 R5, RZ, RZ, R7 ;  /* 0x000000ffff053224 */ /* 0x000fe200078e0007 */
[C---:B------:R-:W-:Y:S01]  /*a310*/  ISETP.GT.AND P5, PT, R4.reuse, RZ, P0 ;  /* 0x000000ff0400720c */ /* 0x040fe200007a4270 */
[----:B------:R-:W-:Y:S01]  /*a320*/  @P4 STG.E.U16 desc[UR50][R2.64+0x1e2], R145 ;  /* 0x0001e29102004986 */ /* 0x000fe2000c101532 */
[C---:B------:R-:W-:Y:S02]  /*a330*/  ISETP.GT.AND P1, PT, R4.reuse, 0x8, P1 ;  /* 0x000000080400780c */ /* 0x040fe40000f24270 */
[----:B------:R-:W-:Y:S01]  /*a340*/  ISETP.GT.AND P0, PT, R4, 0x8, P0 ;  /* 0x000000080400780c */ /* 0x000fe20000704270 */
[----:B------:R-:W-:Y:S01]  /*a350*/  @P3 IMAD.MOV.U32 R4, RZ, RZ, R6 ;  /* 0x000000ffff043224 */ /* 0x000fe200078e0006 */
[----:B------:R-:W-:-:S02]  /*a360*/  F2FP.BF16.F32.PACK_AB R146, RZ, R146 ;  /* 0x00000092ff92723e */ /* 0x000fc400000010ff */
[----:B------:R-:W-:Y:S02]  /*a370*/  F2FP.BF16.F32.PACK_AB R147, RZ, R147 ;  /* 0x00000093ff93723e */ /* 0x000fe400000010ff */
[----:B------:R-:W-:Y:S01]  /*a380*/  F2FP.BF16.F32.PACK_AB R148, RZ, R148 ;  /* 0x00000094ff94723e */ /* 0x000fe200000010ff */
[----:B------:R0:W-:Y:S01]  /*a390*/  @P3 STG.E.U16 desc[UR50][R4.64+0x1e0], R146 ;  /* 0x0001e09204003986 */ /* 0x0001e2000c101532 */
[----:B------:R-:W-:Y:S02]  /*a3a0*/  F2FP.BF16.F32.PACK_AB R149, RZ, R149 ;  /* 0x00000095ff95723e */ /* 0x000fe400000010ff */
[----:B------:R-:W-:Y:S02]  /*a3b0*/  F2FP.BF16.F32.PACK_AB R150, RZ, R150 ;  /* 0x00000096ff96723e */ /* 0x000fe400000010ff */
[----:B------:R-:W-:Y:S01]  /*a3c0*/  F2FP.BF16.F32.PACK_AB R151, RZ, R151 ;  /* 0x00000097ff97723e */ /* 0x000fe200000010ff */
[----:B0-----:R-:W-:Y:S02]  /*a3d0*/  @P2 IMAD.MOV.U32 R4, RZ, RZ, R6 ;  /* 0x000000ffff042224 */ /* 0x001fe400078e0006 */
[----:B------:R-:W-:-:S05]  /*a3e0*/  @P2 IMAD.MOV.U32 R5, RZ, RZ, R7 ;  /* 0x000000ffff052224 */ /* 0x000fca00078e0007 */
[----:B------:R-:W-:Y:S04]  /*a3f0*/  @P2 STG.E.U16 desc[UR50][R4.64+0x1e2], R147 ;  /* 0x0001e29304002986 */ /* 0x000fe8000c101532 */
[----:B------:R-:W-:Y:S04]  /*a400*/  @P6 STG.E.U16 desc[UR50][R2.64+0x1f0], R148 ;  /* 0x0001f09402006986 */ /* 0x000fe8000c101532 */
[----:B------:R0:W-:Y:S02]  /*a410*/  @P5 STG.E.U16 desc[UR50][R2.64+0x1f2], R149 ;  /* 0x0001f29502005986 */ /* 0x0001e4000c101532 */
[----:B0-----:R-:W-:-:S02]  /*a420*/  @P1 IMAD.MOV.U32 R2, RZ, RZ, R6 ;  /* 0x000000ffff021224 */ /* 0x001fc400078e0006 */
[----:B------:R-:W-:-:S05]  /*a430*/  @P1 IMAD.MOV.U32 R3, RZ, RZ, R7 ;  /* 0x000000ffff031224 */ /* 0x000fca00078e0007 */
[----:B------:R0:W-:Y:S04]  /*a440*/  @P1 STG.E.U16 desc[UR50][R2.64+0x1f0], R150 ;  /* 0x0001f09602001986 */ /* 0x0001e8000c101532 */
[----:B------:R0:W-:Y:S02]  /*a450*/  @P0 STG.E.U16 desc[UR50][R6.64+0x1f2], R151 ;  /* 0x0001f29706000986 */ /* 0x0001e4000c101532 */
.L_x_289:
[----:B------:R-:W-:Y:S05]  /*a460*/  BSYNC B0 ;  /* 0x0000000000007941 */ /* 0x000fea0003800000 */
.L_x_35:
[----:B0-----:R-:W-:Y:S01]  /*a470*/  IMAD.U32 R2, RZ, RZ, UR38 ;  /* 0x00000026ff027e24 */ /* 0x001fe2000f8e00ff */
[----:B------:R-:W-:Y:S01]  /*a480*/  ULDC.64 UR4, c[0x0][0x650] ;  /* 0x0001940000047ab9 */ /* 0x000fe20000000a00 */
[----:B------:R-:W-:Y:S01]  /*a490*/  IMAD.U32 R0, RZ, RZ, UR41 ;  /* 0x00000029ff007e24 */ /* 0x000fe2000f8e00ff */
[----:B------:R0:W-:Y:S01]  /*a4a0*/  SYNCS.ARRIVE.TRANS64.A1T0 RZ, [R160+UR47], RZ ;  /* 0x000000ffa0ff79a7 */ /* 0x0001e2000810002f */
[----:B------:R-:W-:Y:S01]  /*a4b0*/  IMAD.U32 R3, RZ, RZ, UR39 ;  /* 0x00000027ff037e24 */ /* 0x000fe2000f8e00ff */
[C---:B------:R-:W-:Y:S01]  /*a4c0*/  LEA R16, P0, R2.reuse, R16, 0x1 ;  /* 0x0000001002107211 */ /* 0x040fe200078008ff */
[----:B-----5:R-:W-:Y:S02]  /*a4d0*/  IMAD.MOV.U32 R18, RZ, RZ, -0x1 ;  /* 0xffffffffff127424 */ /* 0x020fe400078e00ff */
[----:B------:R-:W-:Y:S01]  /*a4e0*/  IMAD.MOV.U32 R19, RZ, RZ, -0x1 ;  /* 0xffffffffff137424 */ /* 0x000fe200078e00ff */
[----:B------:R-:W-:Y:S01]  /*a4f0*/  LEA.HI.X R17, R2, R17, R0, 0x1, P0 ;  /* 0x0000001102117211 */ /* 0x000fe200000f0c00 */
[----:B------:R-:W-:Y:S01]  /*a500*/  IMAD.MOV.U32 R2, RZ, RZ, -0x1 ;  /* 0xffffffffff027424 */ /* 0x000fe200078e00ff */
[----:B------:R-:W-:-:S02]  /*a510*/  ISETP.GE.U32.AND P0, PT, R16, UR4, PT ;  /* 0x0000000410007c0c */ /* 0x000fc4000bf06070 */
[----:B------:R-:W-:Y:S02]  /*a520*/  PRMT R0, RZ, 0x7610, R0 ;  /* 0x00007610ff007816 */ /* 0x000fe40000000000 */
[----:B------:R-:W-:-:S13]  /*a530*/  ISETP.GE.U32.AND.EX P0, PT, R17, UR5, PT, P0 ;  /* 0x0000000511007c0c */ /* 0x000fda000bf06100 */
[----:B0-----:R-:W-:Y:S05]  /*a540*/  @P0 BRA `(.L_x_290) ;  /* 0x00000004008c0947 */ /* 0x001fea0003800000 */
[----:B------:R-:W0:Y:S01]  /*a550*/  S2UR UR7, SR_CTAID.X ;  /* 0x00000000000779c3 */ /* 0x000e220000002500 */
[----:B------:R-:W-:Y:S01]  /*a560*/  ULDC.64 UR4, c[0x0][0x628] ;  /* 0x00018a0000047ab9 */ /* 0x000fe20000000a00 */
[----:B------:R-:W-:Y:S01]  /*a570*/  ULDC UR6, c[0x0][0x150] ;  /* 0x0000540000067ab9 */ /* 0x000fe20000000800 */
[----:B------:R-:W-:Y:S01]  /*a580*/  ISETP.NE.U32.AND P0, PT, RZ, UR4, PT ;  /* 0x00000004ff007c0c */ /* 0x000fe2000bf05070 */
[----:B------:R-:W-:Y:S01]  /*a590*/  ULDC UR15, c[0x0][0x630] ;  /* 0x00018c00000f7ab9 */ /* 0x000fe20000000800 */
[C---:B------:R-:W-:Y:S01]  /*a5a0*/  R2UR UR16, R16.reuse ;  /* 0x00000000101072ca */ /* 0x040fe200000e0000 */
[----:B------:R-:W-:Y:S01]  /*a5b0*/  ULDC UR18, c[0x0][0x154] ;  /* 0x0000550000127ab9 */ /* 0x000fe20000000800 */
[----:B------:R-:W-:Y:S01]  /*a5c0*/  ISETP.NE.AND.EX P0, PT, RZ, UR5, PT, P0 ;  /* 0x00000005ff007c0c */ /* 0x000fe2000bf05300 */
[----:B------:R-:W1:Y:S01]  /*a5d0*/  S2UR UR19, SR_CTAID.Y ;  /* 0x00000000001379c3 */ /* 0x000e620000002600 */
[----:B------:R-:W-:Y:S02]  /*a5e0*/  R2UR UR17, R17 ;  /* 0x00000000111172ca */ /* 0x000fe400000e0000 */
[----:B------:R-:W-:-:S02]  /*a5f0*/  R2UR UR12, R16 ;  /* 0x00000000100c72ca */ /* 0x000fc400000e0000 */
[----:B------:R-:W-:Y:S02]  /*a600*/  R2UR UR13, R17 ;  /* 0x00000000110d72ca */ /* 0x000fe400000e0000 */
[----:B0-----:R-:W-:-:S05]  /*a610*/  I2FP.F32.U32 R0, UR7 ;  /* 0x0000000700007c45 */ /* 0x001fca0008201000 */
[----:B------:R-:W-:-:S04]  /*a620*/  FMUL R0, R0, UR6 ;  /* 0x0000000600007c20 */ /* 0x000fc80008400000 */
[----:B------:R0:W0:Y:S01]  /*a630*/  F2I.U32.TRUNC.NTZ R2, R0 ;  /* 0x0000000000027305 */ /* 0x000022000020f000 */
[----:B-1----:R-:W-:Y:S05]  /*a640*/  @!P0 BRA `(.L_x_291) ;  /* 0x0000000000308947 */ /* 0x002fea0003800000 */
        /* <DEDUP_REMOVED lines=12> */
.L_x_291:
[----:B------:R-:W-:Y:S01]  /*a710*/  USHF.R.U64 UR6, UR12, UR15, UR13 ;  /* 0x0000000f0c067299 */ /* 0x000fe2000800120d */
[----:B0-----:R-:W-:Y:S01]  /*a720*/  I2FP.F32.U32 R0, UR19 ;  /* 0x0000001300007c45 */ /* 0x001fe20008201000 */
[----:B------:R-:W-:Y:S01]  /*a730*/  USHF.R.U32.HI UR4, URZ, UR15, UR13 ;  /* 0x0000000f3f047299 */ /* 0x000fe2000801160d */
[----:B------:R-:W-:Y:S01]  /*a740*/  R2UR UR14, R2 ;  /* 0x00000000020e72ca */ /* 0x000fe200000e0000 */
[----:B------:R-:W-:Y:S02]  /*a750*/  UIADD3 UR9, UP0, URZ, -UR6, URZ ;  /* 0x800000063f097290 */ /* 0x000fe4000ff1e03f */
[----:B------:R-:W-:Y:S01]  /*a760*/  FMUL R0, R0, UR18 ;  /* 0x0000001200007c20 */ /* 0x000fe20008400000 */
[----:B------:R-:W-:Y:S01]  /*a770*/  ULDC.64 UR12, c[0x0][0x620] ;  /* 0x00018800000c7ab9 */ /* 0x000fe20000000a00 */
[----:B------:R-:W-:Y:S01]  /*a780*/  UIADD3.X UR4, URZ, ~UR4, URZ, UP0, !UPT ;  /* 0x800000043f047290 */ /* 0x000fe200087fe43f */
[----:B------:R-:W-:Y:S01]  /*a790*/  UMOV UR10, UR16 ;  /* 0x00000010000a7c82 */ /* 0x000fe20008000000 */
[----:B------:R-:W-:-:S02]  /*a7a0*/  UMOV UR11, UR17 ;  /* 0x00000011000b7c82 */ /* 0x000fc40008000000 */
[----:B------:R-:W0:Y:S01]  /*a7b0*/  F2I.U32.TRUNC.NTZ R0, R0 ;  /* 0x0000000000007305 */ /* 0x000e22000020f000 */
[----:B------:R-:W-:Y:S02]  /*a7c0*/  UIMAD UR4, UR4, UR12, URZ ;  /* 0x0000000c040472a4 */ /* 0x000fe4000f8e023f */
[----:B------:R-:W-:Y:S02]  /*a7d0*/  UIMAD.WIDE.U32 UR10, UR9, UR12, UR10 ;  /* 0x0000000c090a72a5 */ /* 0x000fe4000f8e000a */
[----:B------:R-:W-:Y:S01]  /*a7e0*/  UIMAD UR9, UR9, UR13, UR4 ;  /* 0x0000000d090972a4 */ /* 0x000fe2000f8e0204 */
[----:B------:R-:W-:Y:S01]  /*a7f0*/  ULDC UR22, c[0x0][0x658] ;  /* 0x0001960000167ab9 */ /* 0x000fe20000000800 */
[----:B------:R-:W-:Y:S02]  /*a800*/  UMOV UR12, 0xffffffff ;  /* 0xffffffff000c7882 */ /* 0x000fe40000000000 */
[----:B------:R-:W-:Y:S01]  /*a810*/  UIADD3 UR11, UR11, UR9, URZ ;  /* 0x000000090b0b7290 */ /* 0x000fe2000fffe03f */
[----:B------:R-:W-:Y:S01]  /*a820*/  ULDC UR13, c[0x0][0x618] ;  /* 0x00018600000d7ab9 */ /* 0x000fe20000000800 */
[----:B------:R-:W-:Y:S01]  /*a830*/  ULDC.64 UR4, c[0x0][0x640] ;  /* 0x0001900000047ab9 */ /* 0x000fe20000000a00 */
[----:B------:R-:W-:Y:S01]  /*a840*/  USHF.L.U32 UR18, UR12, UR22, URZ ;  /* 0x000000160c127299 */ /* 0x000fe2000800063f */
[----:B------:R-:W-:Y:S01]  /*a850*/  ISETP.NE.U32.AND P0, PT, RZ, UR4, PT ;  /* 0x00000004ff007c0c */ /* 0x000fe2000bf05070 */
[----:B------:R-:W-:Y:S01]  /*a860*/  USHF.R.U64 UR12, UR10, UR13, UR11 ;  /* 0x0000000d0a0c7299 */ /* 0x000fe2000800120b */
[----:B0-----:R-:W-:Y:S01]  /*a870*/  R2UR UR16, R0 ;  /* 0x00000000001072ca */ /* 0x001fe200000e0000 */
[----:B------:R-:W-:Y:S01]  /*a880*/  USHF.R.U32.HI UR10, URZ, UR13, UR11 ;  /* 0x0000000d3f0a7299 */ /* 0x000fe2000801160b */
[----:B------:R-:W-:Y:S01]  /*a890*/  ISETP.NE.AND.EX P0, PT, RZ, UR5, PT, P0 ;  /* 0x00000005ff007c0c */ /* 0x000fe2000bf05300 */
[----:B------:R-:W-:Y:S01]  /*a8a0*/  ULDC UR17, c[0x0][0x608] ;  /* 0x0001820000117ab9 */ /* 0x000fe20000000800 */
[----:B------:R-:W-:-:S02]  /*a8b0*/  ULOP3.LUT UR23, URZ, UR18, URZ, 0x33, !UPT ;  /* 0x000000123f177292 */ /* 0x000fc4000f8e333f */
[----:B------:R-:W-:Y:S02]  /*a8c0*/  USHF.R.U64 UR18, UR12, UR17, UR10 ;  /* 0x000000110c127299 */ /* 0x000fe4000800120a */
[----:B------:R-:W-:Y:S01]  /*a8d0*/  USHF.R.U32.HI UR10, URZ, UR17, UR10 ;  /* 0x000000113f0a7299 */ /* 0x000fe2000801160a */
[----:B------:R-:W-:Y:S01]  /*a8e0*/  UMOV UR20, 0x1 ;  /* 0x0000000100147882 */ /* 0x000fe20000000000 */
[----:B------:R-:W-:Y:S02]  /*a8f0*/  UIADD3 UR14, -UR14, URZ, URZ ;  /* 0x0000003f0e0e7290 */ /* 0x000fe4000fffe13f */
[----:B------:R-:W-:Y:S02]  /*a900*/  USHF.L.U32 UR13, UR20, UR22, URZ ;  /* 0x00000016140d7299 */ /* 0x000fe4000800063f */
[----:B------:R-:W-:Y:S01]  /*a910*/  USHF.R.U64 UR20, UR18, UR22, UR10 ;  /* 0x0000001612147299 */ /* 0x000fe2000800120a */
[----:B------:R-:W-:Y:S01]  /*a920*/  ULDC UR15, c[0x0][0x144] ;  /* 0x00005100000f7ab9 */ /* 0x000fe20000000800 */
[----:B------:R-:W-:Y:S01]  /*a930*/  ULDC UR8, c[0x0][0x600] ;  /* 0x0001800000087ab9 */ /* 0x000fe20000000800 */
[----:B------:R-:W-:-:S02]  /*a940*/  UIADD3 UR21, -UR16, URZ, URZ ;  /* 0x0000003f10157290 */ /* 0x000fc4000fffe13f */
[----:B------:R-:W-:Y:S02]  /*a950*/  USHF.R.U32.HI UR17, URZ, UR22, UR10 ;  /* 0x000000163f117299 */ /* 0x000fe4000801160a */
[----:B------:R-:W-:Y:S02]  /*a960*/  UIADD3 UR9, UR8, -0x1, URZ ;  /* 0xffffffff08097890 */ /* 0x000fe4000fffe03f */
[----:B------:R-:W-:Y:S01]  /*a970*/  UIMAD UR22, UR15, UR14, UR7 ;  /* 0x0000000e0f1672a4 */ /* 0x000fe2000f8e0207 */
[----:B------:R-:W-:Y:S01]  /*a980*/  ULDC UR26, c[0x0][0x148] ;  /* 0x00005200001a7ab9 */ /* 0x000fe20000000800 */
[----:B------:R-:W-:Y:S01]  /*a990*/  ULDC UR24, c[0x0][0x648] ;  /* 0x0001920000187ab9 */ /* 0x000fe20000000800 */
[----:B------:R-:W-:Y:S01]  /*a9a0*/  ULDC UR25, c[0x0][0x638] ;  /* 0x00018e0000197ab9 */ /* 0x000fe20000000800 */
        /* <DEDUP_REMOVED lines=12> */
.L_x_292:
[----:B------:R-:W-:Y:S01]  /*aa70*/  UISETP.NE.AND UP0, UPT, UR40, URZ, UPT ;  /* 0x0000003f2800728c */ /* 0x000fe2000bf05270 */
[----:B------:R-:W-:Y:S01]  /*aa80*/  IMAD.MOV.U32 R0, RZ, RZ, 0x1 ;  /* 0x00000001ff007424 */ /* 0x000fe200078e00ff */
[----:B------:R-:W-:Y:S01]  /*aa90*/  USHF.R.U64 UR4, UR16, UR24, UR17 ;  /* 0x0000001810047299 */ /* 0x000fe20008001211 */
[----:B------:R-:W-:Y:S01]  /*aaa0*/  IMAD.U32 R19, RZ, RZ, UR6 ;  /* 0x00000006ff137e24 */ /* 0x000fe2000f8e00ff */
[----:B------:R-:W-:Y:S02]  /*aab0*/  ULOP3.LUT UR18, UR18, UR23, URZ, 0xc0, !UPT ;  /* 0x0000001712127292 */ /* 0x000fe4000f8ec03f */
[----:B------:R-:W-:Y:S02]  /*aac0*/  UIADD3 UR5, -UR4, URZ, URZ ;  /* 0x0000003f04057290 */ /* 0x000fe4000fffe13f */
[----:B------:R-:W-:Y:S02]  /*aad0*/  ULOP3.LUT UR9, UR12, UR9, URZ, 0xc0, !UPT ;  /* 0x000000090c097292 */ /* 0x000fe4000f8ec03f */
[----:B------:R-:W-:-:S02]  /*aae0*/  UIMAD UR4, UR13, UR4, UR18 ;  /* 0x000000040d0472a4 */ /* 0x000fc4000f8e0212 */
[----:B------:R-:W-:Y:S02]  /*aaf0*/  @UP0 UIMAD UR22, UR26, UR21, UR19 ;  /* 0x000000151a1602a4 */ /* 0x000fe4000f8e0213 */
[----:B------:R-:W-:Y:S01]  /*ab00*/  UIMAD UR5, UR5, UR25, UR20 ;  /* 0x00000019050572a4 */ /* 0x000fe2000f8e0214 */
[----:B------:R-:W-:Y:S02]  /*ab10*/  ULDC UR7, c[0x0][0x610] ;  /* 0x0001840000077ab9 */ /* 0x000fe40000000800 */
[----:B------:R-:W-:Y:S02]  /*ab20*/  UIMAD UR4, UR4, UR7, UR22 ;  /* 0x00000007040472a4 */ /* 0x000fe4000f8e0216 */
[----:B------:R-:W-:-:S04]  /*ab30*/  UIMAD UR5, UR5, UR8, UR9 ;  /* 0x00000008050572a4 */ /* 0x000fc8000f8e0209 */
[----:B------:R-:W-:Y:S02]  /*ab40*/  USEL UR7, UR5, UR4, !UP0 ;  /* 0x0000000405077287 */ /* 0x000fe4000c000000 */
[----:B------:R-:W-:-:S04]  /*ab50*/  USEL UR4, UR4, UR5, !UP0 ;  /* 0x0000000504047287 */ /* 0x000fc8000c000000 */
[----:B------:R-:W-:Y:S02]  /*ab60*/  IMAD.U32 R2, RZ, RZ, UR7 ;  /* 0x00000007ff027e24 */ /* 0x000fe4000f8e00ff */
[----:B------:R-:W-:-:S07]  /*ab70*/  IMAD.U32 R18, RZ, RZ, UR4 ;  /* 0x00000004ff127e24 */ /* 0x000fce000f8e00ff */
.L_x_290:
[----:B------:R-:W-:Y:S02]  /*ab80*/  LOP3.LUT P0, RZ, R0, 0xff, RZ, 0xc0, !PT ;  /* 0x000000ff00ff7812 */ /* 0x000fe4000780c0ff */
[----:B------:R-:W-:-:S11]  /*ab90*/  LOP3.LUT R170, R170, 0x1, RZ, 0x3c, !PT ;  /* 0x00000001aaaa7812 */ /* 0x000fd600078e3cff */
[----:B------:R-:W-:Y:S05]  /*aba0*/  @P0 BRA `(.L_x_293) ;  /* 0xffffff6800f80947 */ /* 0x000fea000383ffff */
[----:B------:R-:W-:Y:S05]  /*abb0*/  EXIT ;  /* 0x000000000000794d */ /* 0x000fea0003800000 */
.L_x_16:
[----:B------:R-:W-:-:S08]  /*abc0*/  ISETP.NE.AND P0, PT, RZ, UR6, PT ;  /* 0x00000006ff007c0c */ /* 0x000fd0000bf05270 */
[----:B-----5:R-:W0:-:S00]  /*abd0*/  USETMAXREG.DEALLOC.CTAPOOL 0x28 ;  /* 0x00000028000079c8 */ /* 0x020e0000080e0500 */
[----:B------:R-:W-:Y:S05]  /*abe0*/  @P0 EXIT ;  /* 0x000000000000094d */ /* 0x000fea0003800000 */
[----:B0-----:R-:W-:Y:S01]  /*abf0*/  LOP3.LUT P0, RZ, R4, 0xff, RZ, 0xc0, !PT ;  /* 0x000000ff04ff7812 */ /* 0x001fe2000780c0ff */
[----:B------:R-:W-:Y:S02]  /*ac00*/  IMAD.MOV.U32 R9, RZ, RZ, 0x1 ;  /* 0x00000001ff097424 */ /* 0x000fe400078e00ff */
[----:B------:R-:W-:-:S10]  /*ac10*/  IMAD.MOV.U32 R8, RZ, RZ, RZ ;  /* 0x000000ffff087224 */ /* 0x000fd400078e00ff */
[----:B------:R-:W-:Y:S05]  /*ac20*/  @!P0 BRA `(.L_x_294) ;  /* 0x0000000c00a08947 */ /* 0x000fea0003800000 */
[----:B------:R-:W0:Y:S01]  /*ac30*/  S2UR UR5, SR_CgaCtaId ;  /* 0x00000000000579c3 */ /* 0x000e220000008800 */
[----:B------:R-:W-:Y:S01]  /*ac40*/  UMOV UR7, 0x1 ;  /* 0x0000000100077882 */ /* 0x000fe20000000000 */
[----:B------:R-:W-:Y:S01]  /*ac50*/  LOP3.LUT P0, RZ, R0, 0x1f, RZ, 0xc0, !PT ;  /* 0x0000001f00ff7812 */ /* 0x000fe2000780c0ff */
[----:B------:R-:W-:Y:S01]  /*ac60*/  ULDC UR13, c[0x0][0x658] ;  /* 0x00019600000d7ab9 */ /* 0x000fe20000000800 */
[----:B------:R-:W-:Y:S01]  /*ac70*/  UMOV UR6, 0xffffffff ;  /* 0xffffffff00067882 */ /* 0x000fe20000000000 */
[----:B------:R-:W-:Y:S01]  /*ac80*/  BSSY B0, `(.L_x_294) ;  /* 0x00000e2000007945 */ /* 0x000fe20003800000 */
[----:B------:R-:W-:Y:S01]  /*ac90*/  USHF.L.U32 UR6, UR6, UR13, URZ ;  /* 0x0000000d06067299 */ /* 0x000fe2000800063f */
[C---:B------:R-:W-:Y:S01]  /*aca0*/  ISETP.NE.AND P3, PT, R3.reuse, RZ, PT ;  /* 0x000000ff0300720c */ /* 0x040fe20003f65270 */
[----:B------:R-:W-:Y:S01]  /*acb0*/  IMAD.MOV.U32 R0, RZ, RZ, 0x1 ;  /* 0x00000001ff007424 */ /* 0x000fe200078e00ff */
[----:B------:R-:W-:Y:S01]  /*acc0*/  ISETP.NE.OR P0, PT, R3, RZ, !P0 ;  /* 0x000000ff0300720c */ /* 0x000fe20004705670 */
[----:B------:R-:W-:Y:S01]  /*acd0*/  IMAD.MOV.U32 R9, RZ, RZ, 0x1 ;  /* 0x00000001ff097424 */ /* 0x000fe200078e00ff */
[----:B------:R-:W-:Y:S01]  /*ace0*/  ULDC UR14, c[0x0][0x600] ;  /* 0x00018000000e7ab9 */ /* 0x000fe20000000800 */
[----:B------:R-:W-:Y:S01]  /*acf0*/  IMAD.MOV.U32 R8, RZ, RZ, RZ ;  /* 0x000000ffff087224 */ /* 0x000fe200078e00ff */
[----:B------:R-:W-:Y:S01]  /*ad00*/  UMOV UR29, 0x5 ;  /* 0x00000005001d7882 */ /* 0x000fe20000000000 */
[----:B------:R-:W-:-:S02]  /*ad10*/  UIADD3 UR48, UR37, 0x1, URZ ;  /* 0x0000000125307890 */ /* 0x000fc4000fffe03f */
[----:B------:R-:W-:Y:S02]  /*ad20*/  ULOP3.LUT UR47, UR42, 0x2, URZ, 0xfc, !UPT ;  /* 0x000000022a2f7892 */ /* 0x000fe4000f8efc3f */
[----:B------:R-:W-:Y:S02]  /*ad30*/  UIADD3 UR14, UR14, -0x1, URZ ;  /* 0xffffffff0e0e7890 */ /* 0x000fe4000fffe03f */
[----:B------:R-:W-:Y:S02]  /*ad40*/  USHF.L.U32 UR13, UR7, UR13, URZ ;  /* 0x0000000d070d7299 */ /* 0x000fe4000800063f */
[----:B------:R-:W-:Y:S02]  /*ad50*/  ULOP3.LUT UR22, URZ, UR6, URZ, 0x33, !UPT ;  /* 0x000000063f167292 */ /* 0x000fe4000f8e333f */
[----:B0-----:R-:W-:Y:S02]  /*ad60*/  ULOP3.LUT UR4, UR5, 0x1, URZ, 0xc0, !UPT ;  /* 0x0000000105047892 */ /* 0x001fe4000f8ec03f */
[----:B------:R-:W-:-:S02]  /*ad70*/  USHF.R.U32.HI UR46, URZ, 0x1, UR5 ;  /* 0x000000013f2e7899 */ /* 0x000fc40008011605 */
[----:B------:R-:W-:Y:S02]  /*ad80*/  USHF.L.U32 UR15, UR5, 0x7, URZ ;  /* 0x00000007050f7899 */ /* 0x000fe4000800063f */
[----:B------:R-:W-:Y:S02]  /*ad90*/  USHF.L.U32 UR21, UR5, 0xd, URZ ;  /* 0x0000000d05157899 */ /* 0x000fe4000800063f */
[----:B------:R-:W-:Y:S02]  /*ada0*/  ULOP3.LUT UR5, UR5, 0xfffffffe, URZ, 0xc0, !UPT ;  /* 0xfffffffe05057892 */ /* 0x000fe4000f8ec03f */
[----:B------:R-:W-:Y:S02]  /*adb0*/  UISETP.GT.U32.AND UP0, UPT, UR4, 0xffff, UPT ;  /* 0x0000ffff0400788c */ /* 0x000fe4000bf04070 */
[----:B------:R-:W-:Y:S02]  /*adc0*/  USHF.L.U32 UR23, UR7, UR5, URZ ;  /* 0x0000000507177299 */ /* 0x000fe4000800063f */
[----:B------:R-:W-:-:S02]  /*add0*/  ULOP3.LUT UR5, UR5, 0x1, URZ, 0xfc, !UPT ;  /* 0x0000000105057892 */ /* 0x000fc4000f8efc3f */
[----:B------:R-:W-:Y:S02]  /*ade0*/  USEL UR4, UR4, 0xffff, !UP0 ;  /* 0x0000ffff04047887 */ /* 0x000fe4000c000000 */
[----:B------:R-:W-:Y:S02]  /*adf0*/  USHF.L.U32 UR5, UR7, UR5, URZ ;  /* 0x0000000507057299 */ /* 0x000fe4000800063f */
[----:B------:R-:W-:Y:S02]  /*ae00*/  ULOP3.LUT UR4, UR4, 0xffff, URZ, 0xc0, !UPT ;  /* 0x0000ffff04047892 */ /* 0x000fe4000f8ec03f */
[----:B------:R-:W-:Y:S02]  /*ae10*/  ULOP3.LUT UR15, UR15, 0x80, URZ, 0xc0, !UPT ;  /* 0x000000800f0f7892 */ /* 0x000fe4000f8ec03f */
[----:B------:R-:W-:Y:S02]  /*ae20*/  ULOP3.LUT UR21, UR21, 0x2000, URZ, 0xc0, !UPT ;  /* 0x0000200015157892 */ /* 0x000fe4000f8ec03f */
[----:B------:R-:W-:-:S02]  /*ae30*/  ULOP3.LUT UR23, UR23, UR5, URZ, 0xfc, !UPT ;  /* 0x0000000517177292 */ /* 0x000fc4000f8efc3f */
[----:B------:R-:W-:Y:S01]  /*ae40*/  USHF.L.U32 UR29, UR29, UR4, URZ ;  /* 0x000000041d1d7299 */ /* 0x000fe2000800063f */
[----:B------:R-:W-:-:S11]  /*ae50*/  ULDC.64 UR30, c[0x0][0x198] ;  /* 0x00006600001e7ab9 */ /* 0x000fd60000000a00 */
.L_x_306:
[----:B------:R-:W-:-:S03]  /*ae60*/  UMOV UR4, 0xffffffff ;  /* 0xffffffff00047882 */ /* 0x000fc60000000000 */
[----:B------:R-:W-:Y:S05]  /*ae70*/  BRA.DIV UR4, `(.L_x_295) ;  /* 0x0000001204247947 */ /* 0x000fea000b800000 */
[----:B------:R-:W-:-:S13]  /*ae80*/  ELECT P6, URZ, PT ;  /* 0x00000000003f782f */ /* 0x000fda00038c0000 */
.L_x_319:
[----:B------:R-:W0:Y:S01]  /*ae90*/  LDC R3, c[0x0][0x28c] ;  /* 0x0000a300ff037b82 */ /* 0x000e220000000800 */
[----:B------:R-:W-:Y:S01]  /*aea0*/  BSSY B1, `(.L_x_296) ;  /* 0x000004a000017945 */ /* 0x000fe20003800000 */
[----:B0-----:R-:W-:-:S13]  /*aeb0*/  ISETP.LT.OR P6, PT, R3, 0x1, !P6 ;  /* 0x000000010300780c */ /* 0x001fda00077c1670 */
[----:B------:R-:W-:Y:S05]  /*aec0*/  @P6 BRA `(.L_x_297) ;  /* 0x00000004001c6947 */ /* 0x000fea0003800000 */
[----:B------:R-:W-:Y:S01]  /*aed0*/  LEA R18, R18, UR46, 0x1 ;  /* 0x0000002e12127c11 */ /* 0x000fe2000f8e08ff */
[----:B------:R-:W-:Y:S01]  /*aee0*/  IMAD.MOV.U32 R11, RZ, RZ, RZ ;  /* 0x000000ffff0b7224 */ /* 0x000fe200078e00ff */
[----:B------:R-:W-:Y:S01]  /*aef0*/  LEA R6, R2, UR15, 0x8 ;  /* 0x0000000f02067c11 */ /* 0x000fe2000f8e40ff */
[----:B------:R-:W-:Y:S02]  /*af00*/  IMAD.U32 R12, RZ, RZ, UR48 ;  /* 0x00000030ff0c7e24 */ /* 0x000fe4000f8e00ff */
[----:B------:R-:W-:Y:S02]  /*af10*/  IMAD.MOV.U32 R2, RZ, RZ, R9 ;  /* 0x000000ffff027224 */ /* 0x000fe400078e0009 */
[----:B------:R-:W-:Y:S02]  /*af20*/  IMAD.MOV.U32 R3, RZ, RZ, R8 ;  /* 0x000000ffff037224 */ /* 0x000fe400078e0008 */
[----:B------:R-:W-:-:S07]  /*af30*/  IMAD.SHL.U32 R18, R18, 0x20, RZ ;  /* 0x0000002012127824 */ /* 0x000fce00078e00ff */
.L_x_301:
[----:B------:R-:W0:Y:S01]  /*af40*/  S2R R5, SR_CgaCtaId ;  /* 0x0000000000057919 */ /* 0x000e220000008800 */
[----:B------:R-:W-:-:S04]  /*af50*/  MOV R4, 0x400 ;  /* 0x0000040000047802 */ /* 0x000fc80000000f00 */
[----:B0-----:R-:W-:Y:S02]  /*af60*/  LEA R10, R5, R4, 0x18 ;  /* 0x00000004050a7211 */ /* 0x001fe400078ec0ff */
[----:B------:R-:W-:Y:S01]  /*af70*/  SHF.L.U32 R4, R2, 0x1f, RZ ;  /* 0x0000001f02047819 */ /* 0x000fe200000006ff */
[----:B------:R-:W0:Y:S02]  /*af80*/  @!P3 LDC R5, c[0x0][0x500] ;  /* 0x00014000ff05bb82 */ /* 0x000e240000000800 */
[----:B------:R-:W-:-:S04]  /*af90*/  IMAD R7, R3, 0x8, R10 ;  /* 0x0000000803077824 */ /* 0x000fc800078e020a */
[----:B------:R-:W1:Y:S02]  /*afa0*/  SYNCS.PHASECHK.TRANS64.TRYWAIT P1, [R7+URZ+0x20], R4 ;  /* 0x00002004070075a7 */ /* 0x000e64000802017f */
[----:B-1----:R-:W-:Y:S05]  /*afb0*/  @!P1 BRA `(.L_x_298) ;  /* 0x0000000c00f49947 */ /* 0x002fea0003800000 */
.L_x_320:
[----:B------:R-:W-:Y:S01]  /*afc0*/  UPRMT UR4, UR47, 0x9910, URZ ;  /* 0x000099102f047896 */ /* 0x000fe2000800003f */
[----:B0-----:R0:W-:Y:S03]  /*afd0*/  @!P3 SYNCS.ARRIVE.TRANS64 RZ, [R7+URZ], R5 ;  /* 0x0000000507ffb9a7 */ /* 0x0011e6000800003f */
[----:B------:R-:W-:-:S06]  /*afe0*/  UISETP.NE.AND UP0, UPT, UR4, 0x2, UPT ;  /* 0x000000020400788c */ /* 0x000fcc000bf05270 */
[----:B------:R-:W-:-:S13]  /*aff0*/  PLOP3.LUT P1, PT, PT, PT, UP0, 0x80, 0x0 ;  /* 0x000000000000781c */ /* 0x000fda0003f2f008 */
[----:B0-----:R-:W-:Y:S05]  /*b000*/  @P1 BRA `(.L_x_299) ;  /* 0x0000000000041947 */ /* 0x001fea0003800000 */
[----:B------:R-:W-:Y:S01]  /*b010*/  BPT.TRAP 0x1 ;  /* 0x000000040000795c */ /* 0x000fe20000300000 */
.L_x_299:
[----:B------:R-:W-:Y:S05]  /*b020*/  @P0 BRA `(.L_x_300) ;  /* 0x0000000000040947 */ /* 0x000fea0003800000 */
[----:B------:R-:W-:Y:S01]  /*b030*/  BPT.TRAP 0x1 ;  /* 0x000000040000795c */ /* 0x000fe20000300000 */
.L_x_300:
[C---:B-1----:R-:W-:Y:S01]  /*b040*/  LEA R4, R3.reuse, UR46, 0x2 ;  /* 0x0000002e03047c11 */ /* 0x042fe2000f8e10ff */
[----:B------:R-:W-:Y:S01]  /*b050*/  VIADD R12, R12, 0xffffffff ;  /* 0xffffffff0c0c7836 */ /* 0x000fe20000000000 */
[----:B------:R-:W-:Y:S01]  /*b060*/  LEA R5, R3, UR21, 0xf ;  /* 0x0000001503057c11 */ /* 0x000fe2000f8e78ff */
[----:B------:R-:W-:Y:S01]  /*b070*/  UIADD3 UR4, UP0, UR30, 0xf0, URZ ;  /* 0x000000f01e047890 */ /* 0x000fe2000ff1e03f */
[----:B------:R-:W-:Y:S01]  /*b080*/  R2UR UR34, R11 ;  /* 0x000000000b2272ca */ /* 0x000fe200000e0000 */
[----:B------:R-:W-:Y:S01]  /*b090*/  IMAD.SHL.U32 R4, R4, 0x800, RZ ;  /* 0x0000080004047824 */ /* 0x000fe200078e00ff */
[----:B------:R-:W-:Y:S01]  /*b0a0*/  R2UR UR33, R7 ;  /* 0x00000000072172ca */ /* 0x000fe200000e0000 */
[--C-:B------:R-:W-:Y:S01]  /*b0b0*/  IMAD R5, R5, 0x2, R10.reuse ;  /* 0x0000000205057824 */ /* 0x100fe200078e020a */
[----:B------:R-:W-:Y:S01]  /*b0c0*/  R2UR UR36, R19 ;  /* 0x00000000132472ca */ /* 0x000fe200000e0000 */
[----:B------:R-:W-:Y:S01]  /*b0d0*/  IMAD R4, R4, 0x2, R10 ;  /* 0x0000000204047824 */ /* 0x000fe200078e020a */
[----:B------:R-:W-:Y:S01]  /*b0e0*/  R2UR UR35, R18 ;  /* 0x00000000122372ca */ /* 0x000fe200000e0000 */
[----:B------:R-:W-:Y:S01]  /*b0f0*/  UIADD3 UR44, UP1, UR30, 0x1f0, URZ ;  /* 0x000001f01e2c7890 */ /* 0x000fe2000ff3e03f */
[----:B------:R-:W-:Y:S01]  /*b100*/  R2UR UR8, R5 ;  /* 0x00000000050872ca */ /* 0x000fe200000e0000 */
[----:B------:R-:W-:Y:S01]  /*b110*/  UIADD3.X UR5, URZ, UR31, URZ, UP0, !UPT ;  /* 0x0000001f3f057290 */ /* 0x000fe200087fe43f */
[----:B------:R-:W-:Y:S01]  /*b120*/  R2UR UR24, R4 ;  /* 0x00000000041872ca */ /* 0x000fe200000e0000 */
[----:B------:R-:W-:Y:S01]  /*b130*/  UPRMT UR43, URZ, 0x5410, UR29 ;  /* 0x000054103f2b7896 */ /* 0x000fe2000800001d */
[----:B------:R-:W-:Y:S01]  /*b140*/  R2UR UR19, R6 ;  /* 0x00000000061372ca */ /* 0x000fe200000e0000 */
[----:B------:R-:W-:Y:S01]  /*b150*/  UIADD3 UR26, UR34, 0x40, URZ ;  /* 0x00000040221a7890 */ /* 0x000fe2000fffe03f */
[----:B------:R-:W-:Y:S01]  /*b160*/  ISETP.GT.AND P2, PT, R12, 0x1, PT ;  /* 0x000000010c00780c */ /* 0x000fe20003f44270 */
[----:B------:R-:W-:Y:S01]  /*b170*/  UIADD3.X UR45, URZ, UR31, URZ, UP1, !UPT ;  /* 0x0000001f3f2d7290 */ /* 0x000fe20008ffe43f */
[----:B------:R-:W-:Y:S01]  /*b180*/  VIADD R3, R3, 0x1 ;  /* 0x0000000103037836 */ /* 0x000fe20000000000 */
[----:B------:R-:W-:Y:S01]  /*b190*/  UPRMT UR49, URZ, 0x5410, UR23 ;  /* 0x000054103f317896 */ /* 0x000fe20008000017 */
[----:B------:R-:W-:Y:S01]  /*b1a0*/  VIADD R11, R11, 0x80 ;  /* 0x000000800b0b7836 */ /* 0x000fe20000000000 */
[----:B------:R-:W-:Y:S01]  /*b1b0*/  UMOV UR6, 0x0 ;  /* 0x0000000000067882 */ /* 0x000fe20000000000 */
[----:B------:R-:W-:Y:S01]  /*b1c0*/  UMOV UR7, 0x10000000 ;  /* 0x1000000000077882 */ /* 0x000fe20000000000 */
[----:B------:R-:W-:Y:S01]  /*b1d0*/  UIADD3 UR16, UR8, 0x10180, URZ ;  /* 0x0001018008107890 */ /* 0x000fe2000fffe03f */
[----:B------:R-:W-:Y:S01]  /*b1e0*/  ISETP.NE.AND P1, PT, R3, 0x4, PT ;  /* 0x000000040300780c */ /* 0x000fe20003f25270 */
[----:B------:R-:W-:-:S02]  /*b1f0*/  UIADD3 UR32, UR24, 0x180, URZ ;  /* 0x0000018018207890 */ /* 0x000fc4000fffe03f */
[----:B------:R-:W-:Y:S01]  /*b200*/  UIADD3 UR24, UR24, 0x2180, URZ ;  /* 0x0000218018187890 */ /* 0x000fe2000fffe03f */
[----:B------:R-:W-:Y:S01]  /*b210*/  SEL R5, RZ, 0x1, P1 ;  /* 0x00000001ff057807 */ /* 0x000fe20000800000 */
[----:B------:R-:W-:Y:S01]  /*b220*/  UIADD3 UR8, UR8, 0x18180, URZ ;  /* 0x0001818008087890 */ /* 0x000fe2000fffe03f */
[----:B------:R-:W-:Y:S01]  /*b230*/  SEL R3, R3, RZ, P1 ;  /* 0x000000ff03037207 */ /* 0x000fe20000800000 */
[----:B------:R-:W-:Y:S01]  /*b240*/  UMOV UR25, UR33 ;  /* 0x0000002100197c82 */ /* 0x000fe20008000000 */
[----:B------:R-:W-:Y:S01]  /*b250*/  UMOV UR28, UR36 ;  /* 0x00000024001c7c82 */ /* 0x000fe20008000000 */
[----:B------:R-:W-:Y:S01]  /*b260*/  UMOV UR27, UR35 ;  /* 0x00000023001b7c82 */ /* 0x000fe20008000000 */
[----:B------:R-:W-:Y:S01]  /*b270*/  UMOV UR17, UR33 ;  /* 0x0000002100117c82 */ /* 0x000fe20008000000 */
[----:B------:R-:W-:Y:S01]  /*b280*/  UMOV UR18, UR34 ;  /* 0x0000002200127c82 */ /* 0x000fe20008000000 */
[----:B------:R-:W-:Y:S01]  /*b290*/  UMOV UR20, UR36 ;  /* 0x0000002400147c82 */ /* 0x000fe20008000000 */
[----:B------:R0:W-:Y:S01]  /*b2a0*/  UTMALDG.3D.MULTICAST [UR32], [UR4], UR43, desc[UR6] ;  /* 0x00000620040073b4 */ /* 0x0001e2000801182b */
[----:B------:R-:W-:Y:S01]  /*b2b0*/  UMOV UR9, UR33 ;  /* 0x0000002100097c82 */ /* 0x000fe20008000000 */
[----:B------:R-:W-:Y:S01]  /*b2c0*/  UMOV UR11, UR19 ;  /* 0x00000013000b7c82 */ /* 0x000fe20008000000 */
[----:B------:R-:W-:Y:S01]  /*b2d0*/  UMOV UR12, UR36 ;  /* 0x00000024000c7c82 */ /* 0x000fe20008000000 */
[----:B------:R-:W-:Y:S01]  /*b2e0*/  UMOV UR10, UR26 ;  /* 0x0000001a000a7c82 */ /* 0x000fe20008000000 */
[----:B------:R-:W-:Y:S01]  /*b2f0*/  LOP3.LUT R2, R2, R5, RZ, 0x3c, !PT ;  /* 0x0000000502027212 */ /* 0x000fe200078e3cff */
[----:B------:R0:W-:Y:S01]  /*b300*/  UTMALDG.3D.MULTICAST [UR24], [UR4], UR43, desc[UR6] ;  /* 0x00000618040073b4 */ /* 0x0001e2000801182b */
[----:B------:R0:W-:Y:S01]  /*b310*/  UTMALDG.3D.MULTICAST [UR16], [UR44], UR49, desc[UR6] ;  /* 0x000006102c0073b4 */ /* 0x0001e20008011831 */
[----:B------:R0:W-:Y:S02]  /*b320*/  UTMALDG.3D.MULTICAST [UR8], [UR44], UR49, desc[UR6] ;  /* 0x000006082c0073b4 */ /* 0x0001e40008011831 */
[----:B0-----:R-:W-:Y:S05]  /*b330*/  @P2 BRA `(.L_x_301) ;  /* 0xfffffffc00002947 */ /* 0x001fea000383ffff */
.L_x_297:
[----:B------:R-:W-:Y:S05]  /*b340*/  BSYNC B1 ;  /* 0x0000000000017941 */ /* 0x000fea0003800000 */
.L_x_296:
[----:B------:R-:W-:Y:S01]  /*b350*/  LOP3.LUT P4, RZ, R0, 0xff, RZ, 0xc0, !PT ;  /* 0x000000ff00ff7812 */ /* 0x000fe2000788c0ff */
[----:B------:R-:W-:Y:S01]  /*b360*/  VIADD R8, R8, UR37 ;  /* 0x0000002508087c36 */ /* 0x000fe20008000000 */
[----:B------:R-:W-:Y:S01]  /*b370*/  ULDC.64 UR4, c[0x0][0x650] ;  /* 0x0001940000047ab9 */ /* 0x000fe20000000a00 */
[----:B------:R-:W-:Y:S01]  /*b380*/  BSSY B1, `(.L_x_302) ;  /* 0x000006f000017945 */ /* 0x000fe20003800000 */
[----:B------:R-:W-:Y:S02]  /*b390*/  IMAD.MOV.U32 R18, RZ, RZ, -0x1 ;  /* 0xffffffffff127424 */ /* 0x000fe400078e00ff */
[----:B------:R-:W-:Y:S01]  /*b3a0*/  SHF.R.U32.HI R0, RZ, 0x2, R8 ;  /* 0x00000002ff007819 */ /* 0x000fe20000011608 */
[----:B------:R-:W-:Y:S01]  /*b3b0*/  IMAD.MOV.U32 R19, RZ, RZ, -0x1 ;  /* 0xffffffffff137424 */ /* 0x000fe200078e00ff */
[----:B------:R-:W-:Y:S02]  /*b3c0*/  ISETP.GT.U32.AND P1, PT, R8, 0x3, PT ;  /* 0x000000030800780c */ /* 0x000fe40003f24070 */
[----:B------:R-:W-:-:S02]  /*b3d0*/  LOP3.LUT R0, R0, 0x1, RZ, 0xc0, !PT ;  /* 0x0000000100007812 */ /* 0x000fc400078ec0ff */
[----:B------:R-:W-:Y:S01]  /*b3e0*/  LOP3.LUT R8, R8, 0x3, RZ, 0xc0, !PT ;  /* 0x0000000308087812 */ /* 0x000fe200078ec0ff */
[----:B------:R-:W0:Y:S01]  /*b3f0*/  @P4 S2R R3, SR_CgaCtaId ;  /* 0x0000000000034919 */ /* 0x000e220000008800 */
[----:B------:R-:W-:Y:S02]  /*b400*/  @P4 MOV R2, 0x400 ;  /* 0x0000040000024802 */ /* 0x000fe40000000f00 */
[----:B------:R-:W-:Y:S02]  /*b410*/  ISETP.NE.U32.AND P2, PT, R0, 0x1, PT ;  /* 0x000000010000780c */ /* 0x000fe40003f45070 */
[----:B0-----:R-:W-:Y:S01]  /*b420*/  @P4 LEA R2, R3, R2, 0x18 ;  /* 0x0000000203024211 */ /* 0x001fe200078ec0ff */
[----:B------:R-:W-:-:S03]  /*b430*/  IMAD.U32 R3, RZ, RZ, UR37 ;  /* 0x00000025ff037e24 */ /* 0x000fc6000f8e00ff */
[----:B------:R0:W-:Y:S01]  /*b440*/  @P4 SYNCS.ARRIVE.TRANS64.A1T0 RZ, [R2+URZ+0x78], RZ ;  /* 0x000078ff02ff49a7 */ /* 0x0001e2000810003f */
[----:B------:R-:W-:Y:S02]  /*b450*/  IADD3 R16, P4, R16, UR38, RZ ;  /* 0x0000002610107c10 */ /* 0x000fe4000ff9e0ff */
[----:B------:R-:W-:Y:S02]  /*b460*/  ISETP.LT.U32.AND P1, PT, R3, 0x4, P1 ;  /* 0x000000040300780c */ /* 0x000fe40000f21070 */
[----:B------:R-:W-:Y:S02]  /*b470*/  IADD3.X R17, R17, UR41, RZ, P4, !PT ;  /* 0x0000002911117c10 */ /* 0x000fe4000a7fe4ff */
[----:B------:R-:W-:Y:S02]  /*b480*/  ISETP.GE.U32.AND P4, PT, R16, UR4, PT ;  /* 0x0000000410007c0c */ /* 0x000fe4000bf86070 */
[----:B------:R-:W-:Y:S02]  /*b490*/  SEL R0, RZ, 0x1, !P1 ;  /* 0x00000001ff007807 */ /* 0x000fe40004800000 */
[----:B------:R-:W-:-:S02]  /*b4a0*/  ISETP.GE.U32.AND.EX P1, PT, R17, UR5, PT, P4 ;  /* 0x0000000511007c0c */ /* 0x000fc4000bf26140 */
[----:B------:R-:W-:Y:S02]  /*b4b0*/  ISETP.GT.U32.AND P2, PT, R3, 0x3, !P2 ;  /* 0x000000030300780c */ /* 0x000fe40005744070 */
[----:B------:R-:W-:Y:S02]  /*b4c0*/  PRMT R3, RZ, 0x7610, R3 ;  /* 0x00007610ff037816 */ /* 0x000fe40000000003 */
[----:B0-----:R-:W-:-:S04]  /*b4d0*/  SEL R2, RZ, 0x1, !P2 ;  /* 0x00000001ff027807 */ /* 0x001fc80005000000 */
[--C-:B------:R-:W-:Y:S01]  /*b4e0*/  LOP3.LUT R9, R2, R9, R0.reuse, 0x96, !PT ;  /* 0x0000000902097212 */ /* 0x100fe200078e9600 */
[----:B------:R-:W-:Y:S01]  /*b4f0*/  IMAD.MOV.U32 R2, RZ, RZ, -0x1 ;  /* 0xffffffffff027424 */ /* 0x000fe200078e00ff */
[----:B------:R-:W-:Y:S01]  /*b500*/  PRMT R0, RZ, 0x7610, R0 ;  /* 0x00007610ff007816 */ /* 0x000fe20000000000 */
[----:B------:R-:W-:Y:S06]  /*b510*/  @P1 BRA `(.L_x_303) ;  /* 0x0000000400541947 */ /* 0x000fec0003800000 */
[----:B------:R-:W0:Y:S01]  /*b520*/  S2UR UR4, SR_CTAID.X ;  /* 0x00000000000479c3 */ /* 0x000e220000002500 */
[----:B------:R-:W-:Y:S01]  /*b530*/  ULDC.64 UR6, c[0x0][0x628] ;  /* 0x00018a0000067ab9 */ /* 0x000fe20000000a00 */
[----:B------:R-:W-:Y:S01]  /*b540*/  ULDC UR5, c[0x0][0x150] ;  /* 0x0000540000057ab9 */ /* 0x000fe20000000800 */
[----:B------:R-:W-:Y:S01]  /*b550*/  ISETP.NE.U32.AND P1, PT, RZ, UR6, PT ;  /* 0x00000006ff007c0c */ /* 0x000fe2000bf25070 */
[----:B------:R-:W-:Y:S01]  /*b560*/  ULDC UR8, c[0x0][0x630] ;  /* 0x00018c0000087ab9 */ /* 0x000fe20000000800 */
[----:B------:R-:W-:Y:S01]  /*b570*/  ULDC UR10, c[0x0][0x154] ;  /* 0x00005500000a7ab9 */ /* 0x000fe20000000800 */
[----:B------:R-:W-:Y:S01]  /*b580*/  IMAD.MOV.U32 R2, RZ, RZ, R16 ;  /* 0x000000ffff027224 */ /* 0x000fe200078e0010 */
[----:B------:R-:W-:Y:S01]  /*b590*/  ISETP.NE.AND.EX P1, PT, RZ, UR7, PT, P1 ;  /* 0x00000007ff007c0c */ /* 0x000fe2000bf25310 */
[----:B------:R-:W1:Y:S01]  /*b5a0*/  S2UR UR9, SR_CTAID.Y ;  /* 0x00000000000979c3 */ /* 0x000e620000002600 */
[----:B0-----:R-:W-:-:S05]  /*b5b0*/  I2FP.F32.U32 R3, UR4 ;  /* 0x0000000400037c45 */ /* 0x001fca0008201000 */
[----:B------:R-:W-:Y:S01]  /*b5c0*/  FMUL R10, R3, UR5 ;  /* 0x00000005030a7c20 */ /* 0x000fe20008400000 */
[----:B------:R-:W-:-:S05]  /*b5d0*/  IMAD.MOV.U32 R3, RZ, RZ, R17 ;  /* 0x000000ffff037224 */ /* 0x000fca00078e0011 */
[----:B------:R-:W-:Y:S05]  /*b5e0*/  @!P1 BRA `(.L_x_304) ;  /* 0x0000000000289947 */ /* 0x000fea0003800000 */
[----:B------:R-:W-:Y:S02]  /*b5f0*/  ULDC UR5, c[0x0][0x634] ;  /* 0x00018d0000057ab9 */ /* 0x000fe40000000800 */
[----:B------:R-:W-:-:S05]  /*b600*/  IADD3 R7, P1, R16, UR5, RZ ;  /* 0x0000000510077c10 */ /* 0x000fca000ff3e0ff */
[----:B------:R-:W-:-:S04]  /*b610*/  IMAD.X R11, RZ, RZ, R17, P1 ;  /* 0x000000ffff0b7224 */ /* 0x000fc800008e0611 */
[----:B------:R-:W-:-:S04]  /*b620*/  IMAD.WIDE.U32 R4, R11, UR6, RZ ;  /* 0x000000060b047c25 */ /* 0x000fc8000f8e00ff */
[----:B------:R-:W-:-:S04]  /*b630*/  IMAD.WIDE.U32 R4, P1, R7, UR7, R4 ;  /* 0x0000000707047c25 */ /* 0x000fc8000f820004 */
[----:B------:R-:W-:-:S04]  /*b640*/  IMAD.WIDE.U32 R6, R7, UR6, RZ ;  /* 0x0000000607067c25 */ /* 0x000fc8000f8e00ff */
[----:B------:R-:W-:Y:S01]  /*b650*/  IMAD.X R3, RZ, RZ, RZ, P1 ;  /* 0x000000ffff037224 */ /* 0x000fe200008e06ff */
[----:B------:R-:W-:Y:S01]  /*b660*/  IADD3 RZ, P1, R7, R4, RZ ;  /* 0x0000000407ff7210 */ /* 0x000fe20007f3e0ff */
[----:B------:R-:W-:-:S04]  /*b670*/  IMAD.MOV.U32 R2, RZ, RZ, R5 ;  /* 0x000000ffff027224 */ /* 0x000fc800078e0005 */
[----:B------:R-:W-:-:S08]  /*b680*/  IMAD.WIDE.U32.X R2, R11, UR7, R2, P1 ;  /* 0x000000070b027c25 */ /* 0x000fd000088e0402 */
.L_x_304:
[--C-:B------:R-:W-:Y:S01]  /*b690*/  SHF.R.U64 R19, R2, UR8, R3.reuse ;  /* 0x0000000802137c19 */ /* 0x100fe20008001203 */
[----:B------:R-:W0:Y:S01]  /*b6a0*/  F2I.U32.TRUNC.NTZ R10, R10 ;  /* 0x0000000a000a7305 */ /* 0x000e22000020f000 */
[----:B------:R-:W-:Y:S01]  /*b6b0*/  SHF.R.U32.HI R2, RZ, UR8, R3 ;  /* 0x00000008ff027c19 */ /* 0x000fe20008011603 */
[----:B------:R-:W-:Y:S01]  /*b6c0*/  ULDC.64 UR6, c[0x0][0x620] ;  /* 0x0001880000067ab9 */ /* 0x000fe20000000a00 */
[----:B------:R-:W-:Y:S01]  /*b6d0*/  IADD3 R5, P1, RZ, -R19, RZ ;  /* 0x80000013ff057210 */ /* 0x000fe20007f3e0ff */
[----:B------:R-:W2:Y:S01]  /*b6e0*/  LDC R15, c[0x0][0x610] ;  /* 0x00018400ff0f7b82 */ /* 0x000ea20000000800 */
[----:B-1----:R-:W-:Y:S01]  /*b6f0*/  I2FP.F32.U32 R4, UR9 ;  /* 0x0000000900047c45 */ /* 0x002fe20008201000 */
[----:B------:R-:W-:Y:S01]  /*b700*/  ULDC UR8, c[0x0][0x658] ;  /* 0x0001960000087ab9 */ /* 0x000fe20000000800 */
[----:B------:R-:W-:Y:S01]  /*b710*/  ULDC UR12, c[0x0][0x648] ;  /* 0x00019200000c7ab9 */ /* 0x000fe20000000800 */
[----:B------:R-:W-:Y:S02]  /*b720*/  IMAD.X R2, RZ, RZ, ~R2, P1 ;  /* 0x000000ffff027224 */ /* 0x000fe400008e0e02 */
[----:B------:R-:W-:Y:S01]  /*b730*/  FMUL R6, R4, UR10 ;  /* 0x0000000a04067c20 */ /* 0x000fe20008400000 */
[----:B------:R-:W-:Y:S01]  /*b740*/  ULDC.64 UR10, c[0x0][0x640] ;  /* 0x00019000000a7ab9 */ /* 0x000fe20000000a00 */
[----:B------:R-:W-:Y:S01]  /*b750*/  IMAD R4, R2, UR6, RZ ;  /* 0x0000000602047c24 */ /* 0x000fe2000f8e02ff */
[----:B------:R-:W-:Y:S01]  /*b760*/  ISETP.NE.U32.AND P1, PT, RZ, UR10, PT ;  /* 0x0000000aff007c0c */ /* 0x000fe2000bf25070 */
[C---:B------:R-:W-:Y:S01]  /*b770*/  IMAD.WIDE.U32 R2, R5.reuse, UR6, R16 ;  /* 0x0000000605027c25 */ /* 0x040fe2000f8e0010 */
[----:B0-----:R-:W-:Y:S01]  /*b780*/  R2UR UR5, R10 ;  /* 0x000000000a0572ca */ /* 0x001fe200000e0000 */
[----:B------:R-:W0:Y:S01]  /*b790*/  F2I.U32.TRUNC.NTZ R6, R6 ;  /* 0x0000000600067305 */ /* 0x000e22000020f000 */
[----:B------:R-:W-:Y:S01]  /*b7a0*/  ULDC UR6, c[0x0][0x618] ;  /* 0x0001860000067ab9 */ /* 0x000fe20000000800 */
[----:B------:R-:W-:Y:S01]  /*b7b0*/  IMAD R5, R5, UR7, R4 ;  /* 0x0000000705057c24 */ /* 0x000fe2000f8e0204 */
[----:B------:R-:W-:-:S03]  /*b7c0*/  ISETP.NE.AND.EX P1, PT, RZ, UR11, PT, P1 ;  /* 0x0000000bff007c0c */ /* 0x000fc6000bf25310 */
[----:B------:R-:W-:-:S05]  /*b7d0*/  IMAD.IADD R3, R3, 0x1, R5 ;  /* 0x0000000103037824 */ /* 0x000fca00078e0205 */
[--C-:B------:R-:W-:Y:S02]  /*b7e0*/  SHF.R.U64 R10, R2, UR6, R3.reuse ;  /* 0x00000006020a7c19 */ /* 0x100fe40008001203 */
[----:B------:R-:W-:Y:S01]  /*b7f0*/  SHF.R.U32.HI R3, RZ, UR6, R3 ;  /* 0x00000006ff037c19 */ /* 0x000fe20008011603 */
[----:B------:R-:W-:Y:S01]  /*b800*/  ULDC UR6, c[0x0][0x608] ;  /* 0x0001820000067ab9 */ /* 0x000fe20000000800 */
[----:B0-----:R-:W-:Y:S02]  /*b810*/  R2UR UR7, R6 ;  /* 0x00000000060772ca */ /* 0x001fe400000e0000 */
[--C-:B------:R-:W-:Y:S02]  /*b820*/  SHF.R.U64 R12, R10, UR6, R3.reuse ;  /* 0x000000060a0c7c19 */ /* 0x100fe40008001203 */
[----:B------:R-:W-:Y:S01]  /*b830*/  SHF.R.U32.HI R3, RZ, UR6, R3 ;  /* 0x00000006ff037c19 */ /* 0x000fe20008011603 */
[----:B------:R-:W-:-:S03]  /*b840*/  UIADD3 UR6, -UR5, URZ, URZ ;  /* 0x0000003f05067290 */ /* 0x000fc6000fffe13f */
[--C-:B------:R-:W-:Y:S01]  /*b850*/  SHF.R.U64 R13, R12, UR8, R3.reuse ;  /* 0x000000080c0d7c19 */ /* 0x100fe20008001203 */
[----:B------:R-:W-:Y:S01]  /*b860*/  ULDC UR5, c[0x0][0x144] ;  /* 0x0000510000057ab9 */ /* 0x000fe20000000800 */
[----:B------:R-:W-:-:S03]  /*b870*/  SHF.R.U32.HI R3, RZ, UR8, R3 ;  /* 0x00000008ff037c19 */ /* 0x000fc60008011603 */
[----:B------:R-:W-:Y:S01]  /*b880*/  IMAD.MOV.U32 R2, RZ, RZ, R13 ;  /* 0x000000ffff027224 */ /* 0x000fe200078e000d */
[----:B------:R-:W-:Y:S06]  /*b890*/  @!P1 BRA `(.L_x_305) ;  /* 0x0000000000289947 */ /* 0x000fec0003800000 */
        /* <DEDUP_REMOVED lines=10> */
.L_x_305:
[----:B------:R-:W-:Y:S01]  /*b940*/  UISETP.NE.AND UP0, UPT, UR40, URZ, UPT ;  /* 0x0000003f2800728c */ /* 0x000fe2000bf05270 */
[----:B------:R-:W-:Y:S01]  /*b950*/  SHF.R.U64 R3, R2, UR12, R3 ;  /* 0x0000000c02037c19 */ /* 0x000fe20008001203 */
[----:B------:R-:W-:Y:S01]  /*b960*/  UIADD3 UR7, -UR7, URZ, URZ ;  /* 0x0000003f07077290 */ /* 0x000fe2000fffe13f */
[----:B------:R-:W-:Y:S01]  /*b970*/  LOP3.LUT R2, R12, UR22, RZ, 0xc0, !PT ;  /* 0x000000160c027c12 */ /* 0x000fe2000f8ec0ff */
[----:B------:R-:W-:Y:S01]  /*b980*/  UIMAD UR4, UR5, UR6, UR4 ;  /* 0x00000006050472a4 */ /* 0x000fe2000f8e0204 */
[----:B------:R-:W-:Y:S01]  /*b990*/  LOP3.LUT R5, R10, UR14, RZ, 0xc0, !PT ;  /* 0x0000000e0a057c12 */ /* 0x000fe2000f8ec0ff */
[----:B------:R-:W-:Y:S01]  /*b9a0*/  IMAD.MOV R4, RZ, RZ, -R3 ;  /* 0x000000ffff047224 */ /* 0x000fe200078e0a03 */
[----:B------:R-:W-:Y:S01]  /*b9b0*/  ULDC UR5, c[0x0][0x148] ;  /* 0x0000520000057ab9 */ /* 0x000fe20000000800 */
[----:B------:R-:W-:Y:S01]  /*b9c0*/  IMAD R18, R3, UR13, R2 ;  /* 0x0000000d03127c24 */ /* 0x000fe2000f8e0202 */
[----:B------:R-:W-:Y:S01]  /*b9d0*/  PLOP3.LUT P1, PT, PT, PT, UP0, 0x80, 0x0 ;  /* 0x000000000000781c */ /* 0x000fe20003f2f008 */
[----:B------:R-:W-:Y:S01]  /*b9e0*/  IMAD.MOV.U32 R3, RZ, RZ, 0x1 ;  /* 0x00000001ff037424 */ /* 0x000fe200078e00ff */
[----:B------:R-:W-:-:S03]  /*b9f0*/  @UP0 UIMAD UR4, UR5, UR7, UR9 ;  /* 0x00000007050402a4 */ /* 0x000fc6000f8e0209 */
[----:B------:R-:W-:Y:S02]  /*ba00*/  ULDC UR5, c[0x0][0x638] ;  /* 0x00018e0000057ab9 */ /* 0x000fe40000000800 */
[----:B------:R-:W-:Y:S02]  /*ba10*/  IMAD R2, R4, UR5, R13 ;  /* 0x0000000504027c24 */ /* 0x000fe4000f8e020d */
[----:B--2---:R-:W-:Y:S01]  /*ba20*/  IMAD R18, R18, R15, UR4 ;  /* 0x0000000412127e24 */ /* 0x004fe2000f8e020f */
[----:B------:R-:W-:Y:S02]  /*ba30*/  ULDC UR4, c[0x0][0x600] ;  /* 0x0001800000047ab9 */ /* 0x000fe40000000800 */
[----:B------:R-:W-:-:S05]  /*ba40*/  IMAD R5, R2, UR4, R5 ;  /* 0x0000000402057c24 */ /* 0x000fca000f8e0205 */
[----:B------:R-:W-:Y:S02]  /*ba50*/  SEL R2, R5, R18, !P1 ;  /* 0x0000001205027207 */ /* 0x000fe40004800000 */
[----:B------:R-:W-:-:S07]  /*ba60*/  SEL R18, R18, R5, !P1 ;  /* 0x0000000512127207 */ /* 0x000fce0004800000 */
.L_x_303:
[----:B------:R-:W-:Y:S05]  /*ba70*/  BSYNC B1 ;  /* 0x0000000000017941 */ /* 0x000fea0003800000 */
.L_x_302:
[----:B------:R-:W-:-:S13]  /*ba80*/  LOP3.LUT P1, RZ, R3, 0xff, RZ, 0xc0, !PT ;  /* 0x000000ff03ff7812 */ /* 0x000fda000782c0ff */
[----:B------:R-:W-:Y:S05]  /*ba90*/  @P1 BRA `(.L_x_306) ;  /* 0xfffffff000f01947 */ /* 0x000fea000383ffff */
[----:B------:R-:W-:Y:S05]  /*baa0*/  BSYNC B0 ;  /* 0x0000000000007941 */ /* 0x000fea0003800000 */
.L_x_294:
[----:B------:R-:W-:-:S03]  /*bab0*/  UMOV UR4, 0xffffffff ;  /* 0xffffffff00047882 */ /* 0x000fc60000000000 */
[----:B------:R-:W-:Y:S05]  /*bac0*/  BRA.DIV UR4, `(.L_x_307) ;  /* 0x0000000604447947 */ /* 0x000fea000b800000 */
[----:B------:R-:W-:-:S13]  /*bad0*/  ELECT P6, URZ, PT ;  /* 0x00000000003f782f */ /* 0x000fda00038c0000 */
.L_x_323:
[----:B------:R-:W-:Y:S04]  /*bae0*/  BSSY B0, `(.L_x_308) ;  /* 0x000002c000007945 */ /* 0x000fe80003800000 */
[----:B------:R-:W-:Y:S05]  /*baf0*/  @!P6 BRA `(.L_x_309) ;  /* 0x0000000000a8e947 */ /* 0x000fea0003800000 */
[----:B------:R-:W-:-:S04]  /*bb00*/  ULOP3.LUT UR4, UR42, 0x2, URZ, 0xfc, !UPT ;  /* 0x000000022a047892 */ /* 0x000fc8000f8efc3f */
[----:B------:R-:W-:-:S06]  /*bb10*/  UISETP.NE.AND UP0, UPT, UR4, 0x3, UPT ;  /* 0x000000030400788c */ /* 0x000fcc000bf05270 */
[----:B------:R-:W-:-:S13]  /*bb20*/  PLOP3.LUT P0, PT, PT, PT, UP0, 0x80, 0x0 ;  /* 0x000000000000781c */ /* 0x000fda0003f0f008 */
[----:B------:R-:W-:Y:S05]  /*bb30*/  @!P0 BRA `(.L_x_310) ;  /* 0x0000000000048947 */ /* 0x000fea0003800000 */
[----:B------:R-:W-:Y:S01]  /*bb40*/  BPT.TRAP 0x1 ;  /* 0x000000040000795c */ /* 0x000fe20000300000 */
.L_x_310:
[----:B------:R-:W0:Y:S01]  /*bb50*/  S2R R3, SR_CgaCtaId ;  /* 0x0000000000037919 */ /* 0x000e220000008800 */
[----:B------:R-:W-:Y:S02]  /*bb60*/  MOV R0, 0x400 ;  /* 0x0000040000007802 */ /* 0x000fe40000000f00 */
[----:B------:R-:W-:Y:S02]  /*bb70*/  SHF.L.U32 R2, R9, 0x1f, RZ ;  /* 0x0000001f09027819 */ /* 0x000fe400000006ff */
[----:B0-----:R-:W-:-:S05]  /*bb80*/  LEA R3, R3, R0, 0x18 ;  /* 0x0000000003037211 */ /* 0x001fca00078ec0ff */
[----:B------:R-:W-:-:S04]  /*bb90*/  VIADD R3, R3, 0x20 ;  /* 0x0000002003037836 */ /* 0x000fc80000000000 */
[C---:B------:R-:W-:Y:S02]  /*bba0*/  IMAD R5, R8.reuse, 0x8, R3 ;  /* 0x0000000808057824 */ /* 0x040fe400078e0203 */
[----:B------:R-:W-:Y:S02]  /*bbb0*/  VIADD R8, R8, 0x1 ;  /* 0x0000000108087836 */ /* 0x000fe40000000000 */
[----:B------:R-:W0:Y:S03]  /*bbc0*/  SYNCS.PHASECHK.TRANS64.TRYWAIT P0, [R5+URZ], R2 ;  /* 0x00000002050075a7 */ /* 0x000e26000800017f */
[----:B------:R-:W-:-:S04]  /*bbd0*/  ISETP.NE.AND P1, PT, R8, 0x4, PT ;  /* 0x000000040800780c */ /* 0x000fc80003f25270 */
[----:B------:R-:W-:Y:S02]  /*bbe0*/  SEL R0, RZ, 0x1, P1 ;  /* 0x00000001ff007807 */ /* 0x000fe40000800000 */
[----:B------:R-:W-:Y:S02]  /*bbf0*/  SEL R8, R8, RZ, P1 ;  /* 0x000000ff08087207 */ /* 0x000fe40000800000 */
[----:B------:R-:W-:-:S03]  /*bc00*/  LOP3.LUT R9, R9, R0, RZ, 0x3c, !PT ;  /* 0x0000000009097212 */ /* 0x000fc600078e3cff */
[----:B------:R-:W-:Y:S01]  /*bc10*/  IMAD R7, R8, 0x8, R3 ;  /* 0x0000000808077824 */ /* 0x000fe200078e0203 */
[----:B------:R-:W-:Y:S01]  /*bc20*/  SHF.L.U32 R4, R9, 0x1f, RZ ;  /* 0x0000001f09047819 */ /* 0x000fe200000006ff */
[----:B0-----:R-:W-:Y:S06]  /*bc30*/  @!P0 BRA `(.L_x_311) ;  /* 0x0000000400088947 */ /* 0x001fec0003800000 */
.L_x_324:
[----:B------:R-:W1:Y:S01]  /*bc40*/  SYNCS.PHASECHK.TRANS64.TRYWAIT P0, [R7+URZ], R4 ;  /* 0x00000004070075a7 */ /* 0x000e62000800017f */
[----:B------:R-:W-:-:S05]  /*bc50*/  VIADD R0, R8, 0x1 ;  /* 0x0000000108007836 */ /* 0x000fca0000000000 */
[----:B------:R-:W-:-:S04]  /*bc60*/  ISETP.NE.AND P1, PT, R0, 0x4, PT ;  /* 0x000000040000780c */ /* 0x000fc80003f25270 */
[----:B0-----:R-:W-:Y:S02]  /*bc70*/  SEL R2, RZ, 0x1, P1 ;  /* 0x00000001ff027807 */ /* 0x001fe40000800000 */
[----:B------:R-:W-:Y:S02]  /*bc80*/  SEL R0, R0, RZ, P1 ;  /* 0x000000ff00007207 */ /* 0x000fe40000800000 */
[----:B------:R-:W-:-:S03]  /*bc90*/  LOP3.LUT R9, R9, R2, RZ, 0x3c, !PT ;  /* 0x0000000209097212 */ /* 0x000fc600078e3cff */
[----:B------:R-:W-:Y:S01]  /*bca0*/  IMAD R6, R0, 0x8, R3 ;  /* 0x0000000800067824 */ /* 0x000fe200078e0203 */
[----:B------:R-:W-:Y:S01]  /*bcb0*/  SHF.L.U32 R5, R9, 0x1f, RZ ;  /* 0x0000001f09057819 */ /* 0x000fe200000006ff */
[----:B-1----:R-:W-:Y:S06]  /*bcc0*/  @!P0 BRA `(.L_x_312) ;  /* 0x0000000000f88947 */ /* 0x002fec0003800000 */
.L_x_325:
[----:B------:R-:W1:Y:S01]  /*bcd0*/  SYNCS.PHASECHK.TRANS64.TRYWAIT P0, [R6+URZ], R5 ;  /* 0x00000005060075a7 */ /* 0x000e62000800017f */
[----:B------:R-:W-:-:S05]  /*bce0*/  VIADD R0, R0, 0x1 ;  /* 0x0000000100007836 */ /* 0x000fca0000000000 */
[----:B------:R-:W-:-:S04]  /*bcf0*/  ISETP.NE.AND P1, PT, R0, 0x4, PT ;  /* 0x000000040000780c */ /* 0x000fc80003f25270 */
[----:B------:R-:W-:Y:S02]  /*bd00*/  SEL R2, RZ, 0x1, P1 ;  /* 0x00000001ff027807 */ /* 0x000fe40000800000 */
[----:B------:R-:W-:Y:S02]  /*bd10*/  SEL R0, R0, RZ, P1 ;  /* 0x000000ff00007207 */ /* 0x000fe40000800000 */
[----:B------:R-:W-:Y:S01]  /*bd20*/  LOP3.LUT R2, R9, R2, RZ, 0x3c, !PT ;  /* 0x0000000209027212 */ /* 0x000fe200078e3cff */
[----:B-1----:R-:W-:Y:S06]  /*bd30*/  @!P0 BRA `(.L_x_313) ;  /* 0x0000000000f08947 */ /* 0x002fec0003800000 */
.L_x_326:
[----:B------:R-:W-:Y:S01]  /*bd40*/  IMAD R3, R0, 0x8, R3 ;  /* 0x0000000800037824 */ /* 0x000fe200078e0203 */
[----:B------:R-:W-:-:S07]  /*bd50*/  SHF.L.U32 R0, R2, 0x1f, RZ ;  /* 0x0000001f02007819 */ /* 0x000fce00000006ff */
.L_x_314:
[----:B--2---:R2:W3:Y:S02]  /*bd60*/  SYNCS.PHASECHK.TRANS64.TRYWAIT P0, [R3+URZ], R0 ;  /* 0x00000000030075a7 */ /* 0x0044e4000800017f */
[----:B---3--:R-:W-:Y:S05]  /*bd70*/  @!P0 NANOSLEEP.SYNCS 0x989680 ;  /* 0x009896800000895d */ /* 0x008fea0003900000 */
[----:B------:R-:W3:Y:S02]  /*bd80*/  @!P0 SYNCS.PHASECHK.TRANS64 P0, [R3+URZ], R0 ;  /* 0x00000000030085a7 */ /* 0x000ee4000800007f */
[----:B---3--:R-:W-:Y:S05]  /*bd90*/  @!P0 BRA `(.L_x_314) ;  /* 0xfffffffc00f08947 */ /* 0x008fea000383ffff */
.L_x_309:
[----:B------:R-:W-:Y:S05]  /*bda0*/  BSYNC B0 ;  /* 0x0000000000007941 */ /* 0x000fea0003800000 */
.L_x_308:
[----:B------:R-:W-:Y:S05]  /*bdb0*/  EXIT ;  /* 0x000000000000794d */ /* 0x000fea0003800000 */
.L_x_18:
[----:B0-----:R0:W1:Y:S02]  /*bdc0*/  SYNCS.PHASECHK.TRANS64.TRYWAIT P0, [R159+URZ], R0 ;  /* 0x000000009f0075a7 */ /* 0x001064000800017f */
[----:B-1----:R-:W-:Y:S05]  /*bdd0*/  @!P0 NANOSLEEP.SYNCS 0x989680 ;  /* 0x009896800000895d */ /* 0x002fea0003900000 */
[----:B------:R-:W1:Y:S02]  /*bde0*/  @!P0 SYNCS.PHASECHK.TRANS64 P0, [R159+URZ], R0 ;  /* 0x000000009f0085a7 */ /* 0x000e64000800007f */
[----:B-1----:R-:W-:Y:S05]  /*bdf0*/  @!P0 BRA `(.L_x_18) ;  /* 0xfffffffc00f08947 */ /* 0x002fea000383ffff */
[----:B------:R-:W-:Y:S05]  /*be00*/  BRA `(.L_x_315) ;  /* 0xffffff5800747947 */ /* 0x000fea000383ffff */
.L_x_23:
[----:B-1----:R1:W2:Y:S02]  /*be10*/  SYNCS.PHASECHK.TRANS64.TRYWAIT P1, [R3+URZ], R0 ;  /* 0x00000000030075a7 */ /* 0x0022a4000802017f */
[----:B--2---:R-:W-:Y:S05]  /*be20*/  @!P1 NANOSLEEP.SYNCS 0x989680 ;  /* 0x009896800000995d */ /* 0x004fea0003900000 */
[----:B------:R-:W2:Y:S02]  /*be30*/  @!P1 SYNCS.PHASECHK.TRANS64 P1, [R3+URZ], R0 ;  /* 0x00000000030095a7 */ /* 0x000ea4000802007f */
[----:B--2---:R-:W-:Y:S05]  /*be40*/  @!P1 BRA `(.L_x_23) ;  /* 0xfffffffc00f09947 */ /* 0x004fea000383ffff */
[----:B------:R-:W-:Y:S05]  /*be50*/  BRA `(.L_x_22) ;  /* 0xffffff5800e47947 */ /* 0x000fea000383ffff */
.L_x_28:
[----:B-1----:R-:W-:-:S04]  /*be60*/  IMAD.U32 R5, RZ, RZ, UR4 ;  /* 0x00000004ff057e24 */ /* 0x002fc8000f8e00ff */
[----:B------:R1:W2:Y:S03]  /*be70*/  SYNCS.PHASECHK.TRANS64.TRYWAIT P1, [R5+URZ], R4 ;  /* 0x00000004050075a7 */ /* 0x0002a6000802017f */
[----:B--2---:R-:W-:Y:S05]  /*be80*/  @!P1 NANOSLEEP.SYNCS 0x989680 ;  /* 0x009896800000995d */ /* 0x004fea0003900000 */
[----:B------:R-:W2:Y:S02]  /*be90*/  @!P1 SYNCS.PHASECHK.TRANS64 P1, [R5+URZ], R4 ;  /* 0x00000004050095a7 */ /* 0x000ea4000802007f */
[----:B--2---:R-:W-:Y:S05]  /*bea0*/  @!P1 BRA `(.L_x_28) ;  /* 0xfffffffc00ec9947 */ /* 0x004fea000383ffff */
[----:B------:R-:W-:Y:S05]  /*beb0*/  BRA `(.L_x_27) ;  /* 0xffffff6000407947 */ /* 0x000fea000383ffff */
.L_x_34:
[----:B0-----:R0:W1:Y:S02]  /*bec0*/  SYNCS.PHASECHK.TRANS64.TRYWAIT P0, [R159+URZ+0x10], R0 ;  /* 0x000010009f0075a7 */ /* 0x001064000800017f */
[----:B-1----:R-:W-:Y:S05]  /*bed0*/  @!P0 NANOSLEEP.SYNCS 0x989680 ;  /* 0x009896800000895d */ /* 0x002fea0003900000 */
[----:B------:R-:W1:Y:S02]  /*bee0*/  @!P0 SYNCS.PHASECHK.TRANS64 P0, [R159+URZ+0x10], R0 ;  /* 0x000010009f0085a7 */ /* 0x000e64000800007f */
[----:B-1----:R-:W-:Y:S05]  /*bef0*/  @!P0 BRA `(.L_x_34) ;  /* 0xfffffffc00f08947 */ /* 0x002fea000383ffff */
[----:B------:R-:W-:Y:S05]  /*bf00*/  BRA `(.L_x_316) ;  /* 0xffffff68001c7947 */ /* 0x000fea000383ffff */
.L_x_295:
[----:B------:R-:W-:Y:S01]  /*bf10*/  BSSY B1, `(.L_x_317) ;  /* 0x0000006000017945 */ /* 0x000fe20003800000 */
[----:B------:R-:W-:-:S07]  /*bf20*/  IMAD.MOV.U32 R15, RZ, RZ, -0x1 ;  /* 0xffffffffff0f7424 */ /* 0x000fce00078e00ff */
[----:B------:R-:W-:Y:S05]  /*bf30*/  WARPSYNC.COLLECTIVE R15, `(.L_x_318) ;  /* 0x000000000f0c7348 */ /* 0x000fea0003c00000 */
[----:B------:R-:W-:Y:S02]  /*bf40*/  ELECT P6, UR62, PT ;  /* 0x00000000003e782f */ /* 0x000fe400038c0000 */
[----:B------:R-:W-:Y:S01]  /*bf50*/  MOV R14, UR62 ;  /* 0x0000003e000e7c02 */ /* 0x000fe20008000f00 */
[----:B------:R-:W-:Y:S10]  /*bf60*/  ENDCOLLECTIVE ;  /* 0x000000000000791b */ /* 0x000ff40003800000 */
.L_x_318:
[----:B------:R-:W-:Y:S05]  /*bf70*/  BSYNC B1 ;  /* 0x0000000000017941 */ /* 0x000fea0003800000 */
.L_x_317:
[----:B------:R-:W-:Y:S05]  /*bf80*/  BRA `(.L_x_319) ;  /* 0xffffffec00c07947 */ /* 0x000fea000383ffff */
.L_x_298:
[----:B-1----:R1:W2:Y:S02]  /*bf90*/  SYNCS.PHASECHK.TRANS64.TRYWAIT P1, [R7+URZ+0x20], R4 ;  /* 0x00002004070075a7 */ /* 0x0022a4000802017f */
[----:B--2---:R-:W-:Y:S05]  /*bfa0*/  @!P1 NANOSLEEP.SYNCS 0x989680 ;  /* 0x009896800000995d */ /* 0x004fea0003900000 */
[----:B------:R-:W2:Y:S02]  /*bfb0*/  @!P1 SYNCS.PHASECHK.TRANS64 P1, [R7+URZ+0x20], R4 ;  /* 0x00002004070095a7 */ /* 0x000ea4000802007f */
[----:B--2---:R-:W-:Y:S05]  /*bfc0*/  @!P1 BRA `(.L_x_298) ;  /* 0xfffffffc00f09947 */ /* 0x004fea000383ffff */
[----:B------:R-:W-:Y:S05]  /*bfd0*/  BRA `(.L_x_320) ;  /* 0xffffffec00f87947 */ /* 0x000fea000383ffff */
.L_x_307:
[----:B------:R-:W-:Y:S01]  /*bfe0*/  BSSY B0, `(.L_x_321) ;  /* 0x0000006000007945 */ /* 0x000fe20003800000 */
[----:B------:R-:W-:-:S07]  /*bff0*/  IMAD.MOV.U32 R15, RZ, RZ, -0x1 ;  /* 0xffffffffff0f7424 */ /* 0x000fce00078e00ff */
[----:B------:R-:W-:Y:S05]  /*c000*/  WARPSYNC.COLLECTIVE R15, `(.L_x_322) ;  /* 0x000000000f0c7348 */ /* 0x000fea0003c00000 */
[----:B------:R-:W-:Y:S02]  /*c010*/  ELECT P6, UR62, PT ;  /* 0x00000000003e782f */ /* 0x000fe400038c0000 */
[----:B------:R-:W-:Y:S01]  /*c020*/  MOV R14, UR62 ;  /* 0x0000003e000e7c02 */ /* 0x000fe20008000f00 */
[----:B------:R-:W-:Y:S10]  /*c030*/  ENDCOLLECTIVE ;  /* 0x000000000000791b */ /* 0x000ff40003800000 */
.L_x_322:
[----:B------:R-:W-:Y:S05]  /*c040*/  BSYNC B0 ;  /* 0x0000000000007941 */ /* 0x000fea0003800000 */
.L_x_321:
[----:B------:R-:W-:Y:S05]  /*c050*/  BRA `(.L_x_323) ;  /* 0xfffffff800a07947 */ /* 0x000fea000383ffff */
.L_x_311:
[----:B0-----:R0:W1:Y:S02]  /*c060*/  SYNCS.PHASECHK.TRANS64.TRYWAIT P0, [R5+URZ], R2 ;  /* 0x00000002050075a7 */ /* 0x001064000800017f */
[----:B-1----:R-:W-:Y:S05]  /*c070*/  @!P0 NANOSLEEP.SYNCS 0x989680 ;  /* 0x009896800000895d */ /* 0x002fea0003900000 */
[----:B------:R-:W1:Y:S02]  /*c080*/  @!P0 SYNCS.PHASECHK.TRANS64 P0, [R5+URZ], R2 ;  /* 0x00000002050085a7 */ /* 0x000e64000800007f */
[----:B-1----:R-:W-:Y:S05]  /*c090*/  @!P0 BRA `(.L_x_311) ;  /* 0xfffffffc00f08947 */ /* 0x002fea000383ffff */
[----:B------:R-:W-:Y:S05]  /*c0a0*/  BRA `(.L_x_324) ;  /* 0xfffffff800e47947 */ /* 0x000fea000383ffff */
.L_x_312:
[----:B0-----:R0:W1:Y:S02]  /*c0b0*/  SYNCS.PHASECHK.TRANS64.TRYWAIT P0, [R7+URZ], R4 ;  /* 0x00000004070075a7 */ /* 0x001064000800017f */
[----:B-1----:R-:W-:Y:S05]  /*c0c0*/  @!P0 NANOSLEEP.SYNCS 0x989680 ;  /* 0x009896800000895d */ /* 0x002fea0003900000 */
[----:B------:R-:W1:Y:S02]  /*c0d0*/  @!P0 SYNCS.PHASECHK.TRANS64 P0, [R7+URZ], R4 ;  /* 0x00000004070085a7 */ /* 0x000e64000800007f */
[----:B-1----:R-:W-:Y:S05]  /*c0e0*/  @!P0 BRA `(.L_x_312) ;  /* 0xfffffffc00f08947 */ /* 0x002fea000383ffff */
[----:B------:R-:W-:Y:S05]  /*c0f0*/  BRA `(.L_x_325) ;  /* 0xfffffff800f47947 */ /* 0x000fea000383ffff */
.L_x_313:
[----:B-1----:R1:W2:Y:S02]  /*c100*/  SYNCS.PHASECHK.TRANS64.TRYWAIT P0, [R6+URZ], R5 ;  /* 0x00000005060075a7 */ /* 0x0022a4000800017f */
[----:B--2---:R-:W-:Y:S05]  /*c110*/  @!P0 NANOSLEEP.SYNCS 0x989680 ;  /* 0x009896800000895d */ /* 0x004fea0003900000 */
[----:B------:R-:W2:Y:S02]  /*c120*/  @!P0 SYNCS.PHASECHK.TRANS64 P0, [R6+URZ], R5 ;  /* 0x00000005060085a7 */ /* 0x000ea4000800007f */
[----:B--2---:R-:W-:Y:S05]  /*c130*/  @!P0 BRA `(.L_x_313) ;  /* 0xfffffffc00f08947 */ /* 0x004fea000383ffff */
[----:B------:R-:W-:Y:S05]  /*c140*/  BRA `(.L_x_326) ;  /* 0xfffffff800fc7947 */ /* 0x000fea000383ffff */
.L_x_327:
[----:B------:R-:W-:-:S00]  /*c150*/  BRA `(.L_x_327) ;  /* 0xfffffffc00fc7947 */ /* 0x000fc0000383ffff */
[----:B------:R-:W-:-:S00]  /*c160*/  NOP ;  /* 0x0000000000007918 */ /* 0x000fc00000000000 */
        /* <DEDUP_REMOVED lines=9> */
.L_x_328:


//--------------------- .nv.global.init           --------------------------
	.section	.nv.global.init,"aw",@progbits
.nv.global.init:
	.type		$str$22,@object
	.size		$str$22,($str$23 - $str$22)
$str$22:
        /*0000*/ 	.byte	0x6b, 0x5f, 0x74, 0x69, 0x6c, 0x65, 0x5f, 0x63, 0x6f, 0x75, 0x6e, 0x74, 0x20, 0x3e, 0x3d, 0x20
        /*0010*/ 	.byte	0x31, 0x00
	.type		$str$23,@object
	.size		$str$23,(__unnamed_1 - $str$23)
$str$23:
        /*0012*/ 	.byte	0x2f, 0x74, 0x6d, 0x70, 0x2f, 0x63, 0x75, 0x74, 0x6c, 0x61, 0x73, 0x73, 0x5f, 0x73, 0x77, 0x65
        /*0022*/ 	.byte	0x65, 0x70, 0x5f, 0x73, 0x72, 0x63, 0x2f, 0x69, 0x6e, 0x63, 0x6c, 0x75, 0x64, 0x65, 0x2f, 0x63
        /*0032*/ 	.byte	0x75, 0x74, 0x6c, 0x61, 0x73, 0x73, 0x2f, 0x67, 0x65, 0x6d, 0x6d, 0x2f, 0x63, 0x6f, 0x6c, 0x6c
        /*0042*/ 	.byte	0x65, 0x63, 0x74, 0x69, 0x76, 0x65, 0x2f, 0x73, 0x6d, 0x39, 0x30, 0x5f, 0x6d, 0x6d, 0x61, 0x5f
        /*0052*/ 	.byte	0x74, 0x6d, 0x61, 0x5f, 0x67, 0x6d, 0x6d, 0x61, 0x5f, 0x73, 0x73, 0x5f, 0x77, 0x61, 0x72, 0x70
        /*0062*/ 	.byte	0x73, 0x70, 0x65, 0x63, 0x69, 0x61, 0x6c, 0x69, 0x7a, 0x65, 0x64, 0x2e, 0x68, 0x70, 0x70, 0x00
	.type		__unnamed_1,@object
	.size		__unnamed_1,(.L_0 - __unnamed_1)
__unnamed_1:
        /*0072*/ 	.byte	0x76, 0x6f, 0x69, 0x64, 0x20, 0x63, 0x75, 0x74, 0x6c, 0x61, 0x73, 0x73, 0x3a, 0x3a, 0x67, 0x65
        /* <DEDUP_REMOVED lines=181> */
        /*0bd2*/ 	.byte	0x6e, 0x74, 0x69, 0x74, 0x79, 0x5d, 0x00
.L_0:


//--------------------- .nv.shared._ZN7cutlass13device_kernelINS_4gemm6kernel13GemmUniversalIN4cute5tupleIJiiiiEEENS1_10collective13CollectiveMmaINS1_34MainloopSm90TmaGmmaWarpSpecializedILi4ENS5_IJNS4_1CILi2EEESB_NSA_ILi1EEEEEENS1_32KernelTmaWarpSpecializedPingpongEEENS5_IJNSA_ILi64EEENSA_ILi256EEENSA_ILi128EEEEEENS_10bfloat16_tENS5_IJlSC_lEEESK_SL_NS4_8TiledMMAINS4_8MMA_AtomIJNS4_4SM904GMMA28MMA_64x256x16_F32BF16BF16_SSILNSP_5MajorE0ELSR_0ELNSP_7ScaleInE1ELSS_1EEEEEENS4_6LayoutINS5_IJSC_SC_SC_EEENS5_IJNSA_ILi0EEESX_SX_EEEEENS5_IJNS4_10UnderscoreES10_S10_EEEEENS4_23SM90_TMA_LOAD_MULTICASTENS4_14ComposedLayoutINS4_7SwizzleILi3ELi4ELi3EEENS4_18smem_ptr_flag_bitsILi16EEENSV_INS5_IJNSA_ILi8EEESG_EEENS5_IJSG_SC_EEEEEEEvNS4_8identityES13_S1D_vS1E_EENS_8epilogue10collective6detail29Sm90TmaWarpSpecializedAdapterINS1H_15DefaultEpilogueISK_SL_SL_NS1G_6thread17LinearCombinationISK_Li1EffLNS1L_9ScaleType4KindE0ELNS_15FloatRoundStyleE2ESK_EENS1_15EpilogueDefaultEEEEEvvEEEEvNT_6ParamsE --------------------------
	.section	.nv.shared._ZN7cutlass13device_kernelINS_4gemm6kernel13GemmUniversalIN4cute5tupleIJiiiiEEENS1_10collective13CollectiveMmaINS1_34MainloopSm90TmaGmmaWarpSpecializedILi4ENS5_IJNS4_1CILi2EEESB_NSA_ILi1EEEEEENS1_32KernelTmaWarpSpecializedPingpongEEENS5_IJNSA_ILi64EEENSA_ILi256EEENSA_ILi128EEEEEENS_10bfloat16_tENS5_IJlSC_lEEESK_SL_NS4_8TiledMMAINS4_8MMA_AtomIJNS4_4SM904GMMA28MMA_64x256x16_F32BF16BF16_SSILNSP_5MajorE0ELSR_0ELNSP_7ScaleInE1ELSS_1EEEEEENS4_6LayoutINS5_IJSC_SC_SC_EEENS5_IJNSA_ILi0EEESX_SX_EEEEENS5_IJNS4_10UnderscoreES10_S10_EEEEENS4_23SM90_TMA_LOAD_MULTICASTENS4_14ComposedLayoutINS4_7SwizzleILi3ELi4ELi3EEENS4_18smem_ptr_flag_bitsILi16EEENSV_INS5_IJNSA_ILi8EEESG_EEENS5_IJSG_SC_EEEEEEEvNS4_8identityES13_S1D_vS1E_EENS_8epilogue10collective6detail29Sm90TmaWarpSpecializedAdapterINS1H_15DefaultEpilogueISK_SL_SL_NS1G_6thread17LinearCombinationISK_Li1EffLNS1L_9ScaleType4KindE0ELNS_15FloatRoundStyleE2ESK_EENS1_15EpilogueDefaultEEEEEvvEEEEvNT_6ParamsE,"aw",@nobits
	.sectionflags	@""
	.align	16
	.zero		1024


//--------------------- .nv.shared.reserved.0     --------------------------
	.section	.nv.shared.reserved.0,"aw",@nobits
	.weak		__nv_reservedSMEM_offset_0_alias
	.size		__nv_reservedSMEM_offset_0_alias, 0, 0
	.other		__nv_reservedSMEM_offset_0_alias,@"STO_CUDA_RESERVED_SHARED STV_DEFAULT"
__nv_reservedSMEM_offset_0_alias:
	.zero		0


//--------------------- .nv.global                --------------------------
	.section	.nv.global,"aw",@nobits
.nv.global:
	.type		_ZN39_INTERNAL_3bad3ddc_4_k_cu_568e1ec6_38474cute1_E,@object
	.size		_ZN39_INTERNAL_3bad3ddc_4_k_cu_568e1ec6_38474cute1_E,(_ZN39_INTERNAL_3bad3ddc_4_k_cu_568e1ec6_38474cuda3std3__45__cpo6cbeginE - _ZN39_INTERNAL_3bad3ddc_4_k_cu_568e1ec6_38474cute1_E)
_ZN39_INTERNAL_3bad3ddc_4_k_cu_568e1ec6_38474cute1_E:
	.zero		1
	.type		_ZN39_INTERNAL_3bad3ddc_4_k_cu_568e1ec6_38474cuda3std3__45__cpo6cbeginE,@object
	.size		_ZN39_INTERNAL_3bad3ddc_4_k_cu_568e1ec6_38474cuda3std3__45__cpo6cbeginE,(_ZN39_INTERNAL_3bad3ddc_4_k_cu_568e1ec6_38474cuda3std3__48in_placeE - _ZN39_INTERNAL_3bad3ddc_4_k_cu_568e1ec6_38474cuda3std3__45__cpo6cbeginE)
_ZN39_INTERNAL_3bad3ddc_4_k_cu_568e1ec6_38474cuda3std3__45__cpo6cbeginE:
	.zero		1
	.type		_ZN39_INTERNAL_3bad3ddc_4_k_cu_568e1ec6_38474cuda3std3__48in_placeE,@object
	.size		_ZN39_INTERNAL_3bad3ddc_4_k_cu_568e1ec6_38474cuda3std3__48in_placeE,(_ZN39_INTERNAL_3bad3ddc_4_k_cu_568e1ec6_38474cuda3std6ranges3__45__cpo9iter_moveE - _ZN39_INTERNAL_3bad3ddc_4_k_cu_568e1ec6_38474cuda3std3__48in_placeE)
_ZN39_INTERNAL_3bad3ddc_4_k_cu_568e1ec6_38474cuda3std3__48in_placeE:
	.zero		1
	.type		_ZN39_INTERNAL_3bad3ddc_4_k_cu_568e1ec6_38474cuda3std6ranges3__45__cpo9iter_moveE,@object
	.size		_ZN39_INTERNAL_3bad3ddc_4_k_cu_568e1ec6_38474cuda3std6ranges3__45__cpo9iter_moveE,(_ZN39_INTERNAL_3bad3ddc_4_k_cu_568e1ec6_38474cuda3std3__45__cpo5beginE - _ZN39_INTERNAL_3bad3ddc_4_k_cu_568e1ec6_38474cuda3std6ranges3__45__cpo9iter_moveE)
_ZN39_INTERNAL_3bad3ddc_4_k_cu_568e1ec6_38474cuda3std6ranges3__45__cpo9iter_moveE:
	.zero		1
	.type		_ZN39_INTERNAL_3bad3ddc_4_k_cu_568e1ec6_38474cuda3std3__45__cpo5beginE,@object
	.size		_ZN39_INTERNAL_3bad3ddc_4_k_cu_568e1ec6_38474cuda3std3__45__cpo5beginE,(_ZN39_INTERNAL_3bad3ddc_4_k_cu_568e1ec6_38474cuda3std3__441_GLOBAL__N__3bad3ddc_4_k_cu_568e1ec6_38476ignoreE - _ZN39_INTERNAL_3bad3ddc_4_k_cu_568e1ec6_38474cuda3std3__45__cpo5beginE)
_ZN39_INTERNAL_3bad3ddc_4_k_cu_568e1ec6_38474cuda3std3__45__cpo5beginE:
	.zero		1
	.type		_ZN39_INTERNAL_3bad3ddc_4_k_cu_568e1ec6_38474cuda3std3__441_GLOBAL__N__3bad3ddc_4_k_cu_568e1ec6_38476ignoreE,@object
	.size		_ZN39_INTERNAL_3bad3ddc_4_k_cu_568e1ec6_38474cuda3std3__441_GLOBAL__N__3bad3ddc_4_k_cu_568e1ec6_38476ignoreE,(_ZN39_INTERNAL_3bad3ddc_4_k_cu_568e1ec6_38474cute7productE - _ZN39_INTERNAL_3bad3ddc_4_k_cu_568e1ec6_38474cuda3std3__441_GLOBAL__N__3bad3ddc_4_k_cu_568e1ec6_38476ignoreE)
_ZN39_INTERNAL_3bad3ddc_4_k_cu_568e1ec6_38474cuda3std3__441_GLOBAL__N__3bad3ddc_4_k_cu_568e1ec6_38476ignoreE:
	.zero		1
	.type		_ZN39_INTERNAL_3bad3ddc_4_k_cu_568e1ec6_38474cute7productE,@object
	.size		_ZN39_INTERNAL_3bad3ddc_4_k_cu_568e1ec6_38474cute7productE,(_ZN39_INTERNAL_3bad3ddc_4_k_cu_568e1ec6_38474cuda3std3__45__cpo3endE - _ZN39_INTERNAL_3bad3ddc_4_k_cu_568e1ec6_38474cute7productE)
_ZN39_INTERNAL_3bad3ddc_4_k_cu_568e1ec6_38474cute7productE:
	.zero		1
	.type		_ZN39_INTERNAL_3bad3ddc_4_k_cu_568e1ec6_38474cuda3std3__45__cpo3endE,@object
	.size		_ZN39_INTERNAL_3bad3ddc_4_k_cu_568e1ec6_38474cuda3std3__45__cpo3endE,(_ZN39_INTERNAL_3bad3ddc_4_k_cu_568e1ec6_38474cuda3std3__419piecewise_constructE - _ZN39_INTERNAL_3bad3ddc_4_k_cu_568e1ec6_38474cuda3std3__45__cpo3endE)
_ZN39_INTERNAL_3bad3ddc_4_k_cu_568e1ec6_38474cuda3std3__45__cpo3endE:
	.zero		1
	.type		_ZN39_INTERNAL_3bad3ddc_4_k_cu_568e1ec6_38474cuda3std3__419piecewise_constructE,@object
	.size		_ZN39_INTERNAL_3bad3ddc_4_k_cu_568e1ec6_38474cuda3std3__419piecewise_constructE,(_ZN39_INTERNAL_3bad3ddc_4_k_cu_568e1ec6_38474cuda3std3__45__cpo4cendE - _ZN39_INTERNAL_3bad3ddc_4_k_cu_568e1ec6_38474cuda3std3__419piecewise_constructE)
_ZN39_INTERNAL_3bad3ddc_4_k_cu_568e1ec6_38474cuda3std3__419piecewise_constructE:
	.zero		1
	.type		_ZN39_INTERNAL_3bad3ddc_4_k_cu_568e1ec6_38474cuda3std3__45__cpo4cendE,@object
	.size		_ZN39_INTERNAL_3bad3ddc_4_k_cu_568e1ec6_38474cuda3std3__45__cpo4cendE,(_ZN39_INTERNAL_3bad3ddc_4_k_cu_568e1ec6_38474cuda3std6ranges3__45__cpo4swapE - _ZN39_INTERNAL_3bad3ddc_4_k_cu_568e1ec6_38474cuda3std3__45__cpo4cendE)
_ZN39_INTERNAL_3bad3ddc_4_k_cu_568e1ec6_38474cuda3std3__45__cpo4cendE:
	.zero		1
	.type		_ZN39_INTERNAL_3bad3ddc_4_k_cu_568e1ec6_38474cuda3std6ranges3__45__cpo4swapE,@object
	.size		_ZN39_INTERNAL_3bad3ddc_4_k_cu_568e1ec6_38474cuda3std6ranges3__45__cpo4swapE,(.L_8 - _ZN39_INTERNAL_3bad3ddc_4_k_cu_568e1ec6_38474cuda3std6ranges3__45__cpo4swapE)
_ZN39_INTERNAL_3bad3ddc_4_k_cu_568e1ec6_38474cuda3std6ranges3__45__cpo4swapE:
	.zero		1
.L_8:


//--------------------- .nv.constant0._ZN7cutlass13device_kernelINS_4gemm6kernel13GemmUniversalIN4cute5tupleIJiiiiEEENS1_10collective13CollectiveMmaINS1_34MainloopSm90TmaGmmaWarpSpecializedILi4ENS5_IJNS4_1CILi2EEESB_NSA_ILi1EEEEEENS1_32KernelTmaWarpSpecializedPingpongEEENS5_IJNSA_ILi64EEENSA_ILi256EEENSA_ILi128EEEEEENS_10bfloat16_tENS5_IJlSC_lEEESK_SL_NS4_8TiledMMAINS4_8MMA_AtomIJNS4_4SM904GMMA28MMA_64x256x16_F32BF16BF16_SSILNSP_5MajorE0ELSR_0ELNSP_7ScaleInE1ELSS_1EEEEEENS4_6LayoutINS5_IJSC_SC_SC_EEENS5_IJNSA_ILi0EEESX_SX_EEEEENS5_IJNS4_10UnderscoreES10_S10_EEEEENS4_23SM90_TMA_LOAD_MULTICASTENS4_14ComposedLayoutINS4_7SwizzleILi3ELi4ELi3EEENS4_18smem_ptr_flag_bitsILi16EEENSV_INS5_IJNSA_ILi8EEESG_EEENS5_IJSG_SC_EEEEEEEvNS4_8identityES13_S1D_vS1E_EENS_8epilogue10collective6detail29Sm90TmaWarpSpecializedAdapterINS1H_15DefaultEpilogueISK_SL_SL_NS1G_6thread17LinearCombinationISK_Li1EffLNS1L_9ScaleType4KindE0ELNS_15FloatRoundStyleE2ESK_EENS1_15EpilogueDefaultEEEEEvvEEEEvNT_6ParamsE --------------------------
	.section	.nv.constant0._ZN7cutlass13device_kernelINS_4gemm6kernel13GemmUniversalIN4cute5tupleIJiiiiEEENS1_10collective13CollectiveMmaINS1_34MainloopSm90TmaGmmaWarpSpecializedILi4ENS5_IJNS4_1CILi2EEESB_NSA_ILi1EEEEEENS1_32KernelTmaWarpSpecializedPingpongEEENS5_IJNSA_ILi64EEENSA_ILi256EEENSA_ILi128EEEEEENS_10bfloat16_tENS5_IJlSC_lEEESK_SL_NS4_8TiledMMAINS4_8MMA_AtomIJNS4_4SM904GMMA28MMA_64x256x16_F32BF16BF16_SSILNSP_5MajorE0ELSR_0ELNSP_7ScaleInE1ELSS_1EEEEEENS4_6LayoutINS5_IJSC_SC_SC_EEENS5_IJNSA_ILi0EEESX_SX_EEEEENS5_IJNS4_10UnderscoreES10_S10_EEEEENS4_23SM90_TMA_LOAD_MULTICASTENS4_14ComposedLayoutINS4_7SwizzleILi3ELi4ELi3EEENS4_18smem_ptr_flag_bitsILi16EEENSV_INS5_IJNSA_ILi8EEESG_EEENS5_IJSG_SC_EEEEEEEvNS4_8identityES13_S1D_vS1E_EENS_8epilogue10collective6detail29Sm90TmaWarpSpecializedAdapterINS1H_15DefaultEpilogueISK_SL_SL_NS1G_6thread17LinearCombinationISK_Li1EffLNS1L_9ScaleType4KindE0ELNS_15FloatRoundStyleE2ESK_EENS1_15EpilogueDefaultEEEEEvvEEEEvNT_6ParamsE,"a",@progbits
	.sectionflags	@""
	.align	4
.nv.constant0._ZN7cutlass13device_kernelINS_4gemm6kernel13GemmUniversalIN4cute5tupleIJiiiiEEENS1_10collective13CollectiveMmaINS1_34MainloopSm90TmaGmmaWarpSpecializedILi4ENS5_IJNS4_1CILi2EEESB_NSA_ILi1EEEEEENS1_32KernelTmaWarpSpecializedPingpongEEENS5_IJNSA_ILi64EEENSA_ILi256EEENSA_ILi128EEEEEENS_10bfloat16_tENS5_IJlSC_lEEESK_SL_NS4_8TiledMMAINS4_8MMA_AtomIJNS4_4SM904GMMA28MMA_64x256x16_F32BF16BF16_SSILNSP_5MajorE0ELSR_0ELNSP_7ScaleInE1ELSS_1EEEEEENS4_6LayoutINS5_IJSC_SC_SC_EEENS5_IJNSA_ILi0EEESX_SX_EEEEENS5_IJNS4_10UnderscoreES10_S10_EEEEENS4_23SM90_TMA_LOAD_MULTICASTENS4_14ComposedLayoutINS4_7SwizzleILi3ELi4ELi3EEENS4_18smem_ptr_flag_bitsILi16EEENSV_INS5_IJNSA_ILi8EEESG_EEENS5_IJSG_SC_EEEEEEEvNS4_8identityES13_S1D_vS1E_EENS_8epilogue10collective6detail29Sm90TmaWarpSpecializedAdapterINS1H_15DefaultEpilogueISK_SL_SL_NS1G_6thread17LinearCombinationISK_Li1EffLNS1L_9ScaleType4KindE0ELNS_15FloatRoundStyleE2ESK_EENS1_15EpilogueDefaultEEEEEvvEEEEvNT_6ParamsE:
	.zero		1664


//--------------------- SYMBOLS --------------------------

	.type		.nv.reservedSmem.offset0,@object
	.size		.nv.reservedSmem.offset0,0x4
	.type		__assertfail,@function
